// auto-generated by cutlass_sweep.epilogue — config: {"arch": "sm_100", "cluster_m": 2, "cluster_n": 1, "dtype": "fp16", "fusion": "gelu", "tile_k": 64, "tile_m": 128, "tile_n": 128}
#include "cutlass/cutlass.h"
#include "cutlass/gemm/collective/collective_builder.hpp"
#include "cutlass/gemm/device/gemm_universal_adapter.h"
#include "cutlass/gemm/kernel/gemm_universal.hpp"
#include "cutlass/epilogue/collective/collective_builder.hpp"
#include "cutlass/epilogue/fusion/operations.hpp"
#include "cutlass/epilogue/thread/activation.h"

using Elem = cutlass::half_t;
using Acc  = float;
using TileShape    = cute::Shape<cute::_128, cute::_128, cute::_64>;
using ClusterShape = cute::Shape<cute::_2, cute::_1, cute::_1>;
using FusionOp     = cutlass::epilogue::fusion::LinCombEltAct<cutlass::epilogue::thread::GELU, Elem, Acc>;

using CollectiveEpilogue = typename cutlass::epilogue::collective::CollectiveBuilder<
    cutlass::arch::Sm100, cutlass::arch::OpClassTensorOp,
    TileShape, ClusterShape,
    cutlass::epilogue::collective::EpilogueTileAuto,
    Acc, Acc,
    Elem, cutlass::layout::RowMajor, 128 / cutlass::sizeof_bits<Elem>::value,
    Elem, cutlass::layout::RowMajor, 128 / cutlass::sizeof_bits<Elem>::value,
    cutlass::epilogue::collective::EpilogueScheduleAuto,
    FusionOp
  >::CollectiveOp;

using CollectiveMainloop = typename cutlass::gemm::collective::CollectiveBuilder<
    cutlass::arch::Sm100, cutlass::arch::OpClassTensorOp,
    Elem, cutlass::layout::RowMajor, 128 / cutlass::sizeof_bits<Elem>::value,
    Elem, cutlass::layout::ColumnMajor, 128 / cutlass::sizeof_bits<Elem>::value,
    Acc,
    TileShape, ClusterShape,
    cutlass::gemm::collective::StageCountAutoCarveout<
        static_cast<int>(sizeof(typename CollectiveEpilogue::SharedStorage))>,
    cutlass::gemm::collective::KernelScheduleAuto
  >::CollectiveOp;

using GemmKernel = cutlass::gemm::kernel::GemmUniversal<
    cute::Shape<int,int,int,int>, CollectiveMainloop, CollectiveEpilogue>;
using Gemm = cutlass::gemm::device::GemmUniversalAdapter<GemmKernel>;

auto* _anchor = &cutlass::device_kernel<GemmKernel>;


// ===== COMPILED SASS (sm_100a) =====

	.target	sm_100a

	.elftype	@"ET_EXEC"


//--------------------- .note.nv.tkinfo           --------------------------
	.section	.note.nv.tkinfo,"",@"SHT_NOTE"
	.sectionflags	@"SHF_NOTE_NV_TKINFO"
	.tkinfo
        /*0018*/ 	.word	0x00000002
        /*0030*/ 	.string	""
        /*0030*/ 	.string	"ptxas"
        /*0030*/ 	.string	"Cuda compilation tools, release 13.0, V13.0.88"
        /*0030*/ 	.string	"Build cuda_13.0.r13.0/compiler.36424714_0"
        /*0030*/ 	.string	"-arch sm_100a -m 64 "



//--------------------- .note.nv.cuinfo           --------------------------
	.section	.note.nv.cuinfo,"",@"SHT_NOTE"
	.sectionflags	@"SHF_NOTE_NV_CUINFO"
        /*0018*/ 	.short	0x0002
        /*001a*/ 	.short	0x0064
        /*001c*/ 	.short	0x0082
	.zero		2


//--------------------- .nv.info                  --------------------------
	.section	.nv.info,"",@"SHT_CUDA_INFO"
	.align	4


	//----- nvinfo : EIATTR_REGCOUNT
	.align		4
        /*0000*/ 	.byte	0x04, 0x2f
        /*0002*/ 	.short	(.L_19 - .L_18)
	.align		4
.L_18:
        /*0004*/ 	.word	index@(_ZN7cutlass13device_kernelINS_4gemm6kernel13GemmUniversalIN4cute5tupleIJiiiiEEENS1_10collective13CollectiveMmaINS1_35MainloopSm100TmaUmmaWarpSpecializedILi13ELi2ELi4ENS5_IJNS4_1CILi2EEENSA_ILi1EEESC_EEEEENS5_IJNSA_ILi128EEESF_NSA_ILi64EEEEEENS_6half_tENS5_IJlSC_lEEESI_SJ_NS4_8TiledMMAINS4_8MMA_AtomIJNS4_26SM100_MMA_F16BF16_2x1SM_SSISI_SI_fLi128ELi128ELNS4_4UMMA5MajorE0ELSO_0ELNSN_7ScaleInE0ELSP_0EEEEEENS4_6LayoutINS5_IJSC_SC_SC_EEENS5_IJNSA_ILi0EEESU_SU_EEEEENS5_IJNS4_10UnderscoreESX_SX_EEEEENS4_18SM100_TMA_2SM_LOADENS4_14ComposedLayoutINS4_7SwizzleILi3ELi4ELi3EEENS4_18smem_ptr_flag_bitsILi16EEENSS_INS5_IJNSA_ILi8EEESG_EEENS5_IJSG_SC_EEEEEEEvNS4_8identityES10_S1A_vS1B_EENS_8epilogue10collective18CollectiveEpilogueINS1D_23Sm100TmaWarpSpecializedILi4ELi2ELi16ELb1ELb0EEEJNS5_IJSG_SF_SG_EEENS5_IJNSS_ISG_SC_EENSS_INS5_IJNSA_ILi16EEESB_EEENS5_IJSC_SG_EEEEEEEESI_SJ_SI_SJ_NS1D_6fusion15FusionCallbacksIS1H_NS1P_13LinCombEltActINS1D_6thread4GELUESI_fSI_fLNS_15FloatRoundStyleE2EEES1I_S1O_JEEENS4_5SM1004TMEM4LOAD26SM100_TMEM_LOAD_32dp32b16xENS4_13SM90_TMA_LOADENS11_INS12_ILi1ELi4ELi3EEES15_NSS_INS5_IJS16_S1K_EEENS5_IJS1K_SC_EEEEEEENS4_39AutoVectorizingCopyWithAssumedAlignmentILi128EEENS4_14SM90_TMA_STOREES26_S28_S28_EEEvvEEEEvNT_6ParamsE)
        /*0008*/ 	.word	0x0000005d


	//----- nvinfo : EIATTR_FRAME_SIZE
	.align		4
.L_19:
        /*000c*/ 	.byte	0x04, 0x11
        /*000e*/ 	.short	(.L_21 - .L_20)
	.align		4
.L_20:
        /*0010*/ 	.word	index@($__internal_2_$__cuda_sm10x_tcgen05_guardrail_trap_unallocated_columns_being_dealloced)
        /*0014*/ 	.word	0x00000000


	//----- nvinfo : EIATTR_FRAME_SIZE
	.align		4
.L_21:
        /*0018*/ 	.byte	0x04, 0x11
        /*001a*/ 	.short	(.L_23 - .L_22)
	.align		4
.L_22:
        /*001c*/ 	.word	index@($__internal_1_$__cuda_sm10x_tcgen05_guardrail_trap_phase_invalid_during_alloc)
        /*0020*/ 	.word	0x00000000


	//----- nvinfo : EIATTR_FRAME_SIZE
	.align		4
.L_23:
        /*0024*/ 	.byte	0x04, 0x11
        /*0026*/ 	.short	(.L_25 - .L_24)
	.align		4
.L_24:
        /*0028*/ 	.word	index@($__internal_0_$__cuda_sm10x_tcgen05_guardrail_trap_col_being_dealloced_not_returned_by_alloc)
        /*002c*/ 	.word	0x00000000


	//----- nvinfo : EIATTR_FRAME_SIZE
	.align		4
.L_25:
        /*0030*/ 	.byte	0x04, 0x11
        /*0032*/ 	.short	(.L_27 - .L_26)
	.align		4
.L_26:
        /*0034*/ 	.word	index@(_ZN7cutlass13device_kernelINS_4gemm6kernel13GemmUniversalIN4cute5tupleIJiiiiEEENS1_10collective13CollectiveMmaINS1_35MainloopSm100TmaUmmaWarpSpecializedILi13ELi2ELi4ENS5_IJNS4_1CILi2EEENSA_ILi1EEESC_EEEEENS5_IJNSA_ILi128EEESF_NSA_ILi64EEEEEENS_6half_tENS5_IJlSC_lEEESI_SJ_NS4_8TiledMMAINS4_8MMA_AtomIJNS4_26SM100_MMA_F16BF16_2x1SM_SSISI_SI_fLi128ELi128ELNS4_4UMMA5MajorE0ELSO_0ELNSN_7ScaleInE0ELSP_0EEEEEENS4_6LayoutINS5_IJSC_SC_SC_EEENS5_IJNSA_ILi0EEESU_SU_EEEEENS5_IJNS4_10UnderscoreESX_SX_EEEEENS4_18SM100_TMA_2SM_LOADENS4_14ComposedLayoutINS4_7SwizzleILi3ELi4ELi3EEENS4_18smem_ptr_flag_bitsILi16EEENSS_INS5_IJNSA_ILi8EEESG_EEENS5_IJSG_SC_EEEEEEEvNS4_8identityES10_S1A_vS1B_EENS_8epilogue10collective18CollectiveEpilogueINS1D_23Sm100TmaWarpSpecializedILi4ELi2ELi16ELb1ELb0EEEJNS5_IJSG_SF_SG_EEENS5_IJNSS_ISG_SC_EENSS_INS5_IJNSA_ILi16EEESB_EEENS5_IJSC_SG_EEEEEEEESI_SJ_SI_SJ_NS1D_6fusion15FusionCallbacksIS1H_NS1P_13LinCombEltActINS1D_6thread4GELUESI_fSI_fLNS_15FloatRoundStyleE2EEES1I_S1O_JEEENS4_5SM1004TMEM4LOAD26SM100_TMEM_LOAD_32dp32b16xENS4_13SM90_TMA_LOADENS11_INS12_ILi1ELi4ELi3EEES15_NSS_INS5_IJS16_S1K_EEENS5_IJS1K_SC_EEEEEEENS4_39AutoVectorizingCopyWithAssumedAlignmentILi128EEENS4_14SM90_TMA_STOREES26_S28_S28_EEEvvEEEEvNT_6ParamsE)
        /*0038*/ 	.word	0x00000000


	//----- nvinfo : EIATTR_MIN_STACK_SIZE
	.align		4
.L_27:
        /*003c*/ 	.byte	0x04, 0x12
        /*003e*/ 	.short	(.L_29 - .L_28)
	.align		4
.L_28:
        /*0040*/ 	.word	index@(_ZN7cutlass13device_kernelINS_4gemm6kernel13GemmUniversalIN4cute5tupleIJiiiiEEENS1_10collective13CollectiveMmaINS1_35MainloopSm100TmaUmmaWarpSpecializedILi13ELi2ELi4ENS5_IJNS4_1CILi2EEENSA_ILi1EEESC_EEEEENS5_IJNSA_ILi128EEESF_NSA_ILi64EEEEEENS_6half_tENS5_IJlSC_lEEESI_SJ_NS4_8TiledMMAINS4_8MMA_AtomIJNS4_26SM100_MMA_F16BF16_2x1SM_SSISI_SI_fLi128ELi128ELNS4_4UMMA5MajorE0ELSO_0ELNSN_7ScaleInE0ELSP_0EEEEEENS4_6LayoutINS5_IJSC_SC_SC_EEENS5_IJNSA_ILi0EEESU_SU_EEEEENS5_IJNS4_10UnderscoreESX_SX_EEEEENS4_18SM100_TMA_2SM_LOADENS4_14ComposedLayoutINS4_7SwizzleILi3ELi4ELi3EEENS4_18smem_ptr_flag_bitsILi16EEENSS_INS5_IJNSA_ILi8EEESG_EEENS5_IJSG_SC_EEEEEEEvNS4_8identityES10_S1A_vS1B_EENS_8epilogue10collective18CollectiveEpilogueINS1D_23Sm100TmaWarpSpecializedILi4ELi2ELi16ELb1ELb0EEEJNS5_IJSG_SF_SG_EEENS5_IJNSS_ISG_SC_EENSS_INS5_IJNSA_ILi16EEESB_EEENS5_IJSC_SG_EEEEEEEESI_SJ_SI_SJ_NS1D_6fusion15FusionCallbacksIS1H_NS1P_13LinCombEltActINS1D_6thread4GELUESI_fSI_fLNS_15FloatRoundStyleE2EEES1I_S1O_JEEENS4_5SM1004TMEM4LOAD26SM100_TMEM_LOAD_32dp32b16xENS4_13SM90_TMA_LOADENS11_INS12_ILi1ELi4ELi3EEES15_NSS_INS5_IJS16_S1K_EEENS5_IJS1K_SC_EEEEEEENS4_39AutoVectorizingCopyWithAssumedAlignmentILi128EEENS4_14SM90_TMA_STOREES26_S28_S28_EEEvvEEEEvNT_6ParamsE)
        /*0044*/ 	.word	0x00000000
.L_29:


//--------------------- .nv.compat                --------------------------
	.section	.nv.compat,"",@"SHT_CUDA_COMPAT_INFO"
	.align	4
        /*0000*/ 	.byte	0x02, 0x09, 0x01, 0x00, 0x02, 0x02, 0x02, 0x00, 0x02, 0x05, 0x05, 0x00, 0x03, 0x07, 0x01, 0x01
        /*0010*/ 	.byte	0x02, 0x03, 0x01, 0x00, 0x02, 0x06, 0x01, 0x00, 0x04, 0x0b, 0x08, 0x00, 0x01, 0x00, 0x00, 0x00
        /*0020*/ 	.byte	0x00, 0x00, 0x00, 0x00


//--------------------- .nv.info._ZN7cutlass13device_kernelINS_4gemm6kernel13GemmUniversalIN4cute5tupleIJiiiiEEENS1_10collective13CollectiveMmaINS1_35MainloopSm100TmaUmmaWarpSpecializedILi13ELi2ELi4ENS5_IJNS4_1CILi2EEENSA_ILi1EEESC_EEEEENS5_IJNSA_ILi128EEESF_NSA_ILi64EEEEEENS_6half_tENS5_IJlSC_lEEESI_SJ_NS4_8TiledMMAINS4_8MMA_AtomIJNS4_26SM100_MMA_F16BF16_2x1SM_SSISI_SI_fLi128ELi128ELNS4_4UMMA5MajorE0ELSO_0ELNSN_7ScaleInE0ELSP_0EEEEEENS4_6LayoutINS5_IJSC_SC_SC_EEENS5_IJNSA_ILi0EEESU_SU_EEEEENS5_IJNS4_10UnderscoreESX_SX_EEEEENS4_18SM100_TMA_2SM_LOADENS4_14ComposedLayoutINS4_7SwizzleILi3ELi4ELi3EEENS4_18smem_ptr_flag_bitsILi16EEENSS_INS5_IJNSA_ILi8EEESG_EEENS5_IJSG_SC_EEEEEEEvNS4_8identityES10_S1A_vS1B_EENS_8epilogue10collective18CollectiveEpilogueINS1D_23Sm100TmaWarpSpecializedILi4ELi2ELi16ELb1ELb0EEEJNS5_IJSG_SF_SG_EEENS5_IJNSS_ISG_SC_EENSS_INS5_IJNSA_ILi16EEESB_EEENS5_IJSC_SG_EEEEEEEESI_SJ_SI_SJ_NS1D_6fusion15FusionCallbacksIS1H_NS1P_13LinCombEltActINS1D_6thread4GELUESI_fSI_fLNS_15FloatRoundStyleE2EEES1I_S1O_JEEENS4_5SM1004TMEM4LOAD26SM100_TMEM_LOAD_32dp32b16xENS4_13SM90_TMA_LOADENS11_INS12_ILi1ELi4ELi3EEES15_NSS_INS5_IJS16_S1K_EEENS5_IJS1K_SC_EEEEEEENS4_39AutoVectorizingCopyWithAssumedAlignmentILi128EEENS4_14SM90_TMA_STOREES26_S28_S28_EEEvvEEEEvNT_6ParamsE --------------------------
	.section	.nv.info._ZN7cutlass13device_kernelINS_4gemm6kernel13GemmUniversalIN4cute5tupleIJiiiiEEENS1_10collective13CollectiveMmaINS1_35MainloopSm100TmaUmmaWarpSpecializedILi13ELi2ELi4ENS5_IJNS4_1CILi2EEENSA_ILi1EEESC_EEEEENS5_IJNSA_ILi128EEESF_NSA_ILi64EEEEEENS_6half_tENS5_IJlSC_lEEESI_SJ_NS4_8TiledMMAINS4_8MMA_AtomIJNS4_26SM100_MMA_F16BF16_2x1SM_SSISI_SI_fLi128ELi128ELNS4_4UMMA5MajorE0ELSO_0ELNSN_7ScaleInE0ELSP_0EEEEEENS4_6LayoutINS5_IJSC_SC_SC_EEENS5_IJNSA_ILi0EEESU_SU_EEEEENS5_IJNS4_10UnderscoreESX_SX_EEEEENS4_18SM100_TMA_2SM_LOADENS4_14ComposedLayoutINS4_7SwizzleILi3ELi4ELi3EEENS4_18smem_ptr_flag_bitsILi16EEENSS_INS5_IJNSA_ILi8EEESG_EEENS5_IJSG_SC_EEEEEEEvNS4_8identityES10_S1A_vS1B_EENS_8epilogue10collective18CollectiveEpilogueINS1D_23Sm100TmaWarpSpecializedILi4ELi2ELi16ELb1ELb0EEEJNS5_IJSG_SF_SG_EEENS5_IJNSS_ISG_SC_EENSS_INS5_IJNSA_ILi16EEESB_EEENS5_IJSC_SG_EEEEEEEESI_SJ_SI_SJ_NS1D_6fusion15FusionCallbacksIS1H_NS1P_13LinCombEltActINS1D_6thread4GELUESI_fSI_fLNS_15FloatRoundStyleE2EEES1I_S1O_JEEENS4_5SM1004TMEM4LOAD26SM100_TMEM_LOAD_32dp32b16xENS4_13SM90_TMA_LOADENS11_INS12_ILi1ELi4ELi3EEES15_NSS_INS5_IJS16_S1K_EEENS5_IJS1K_SC_EEEEEEENS4_39AutoVectorizingCopyWithAssumedAlignmentILi128EEENS4_14SM90_TMA_STOREES26_S28_S28_EEEvvEEEEvNT_6ParamsE,"",@"SHT_CUDA_INFO"
	.sectionflags	@""
	.align	4


	//----- nvinfo : EIATTR_CUDA_API_VERSION
	.align		4
        /*0000*/ 	.byte	0x04, 0x37
        /*0002*/ 	.short	(.L_31 - .L_30)
.L_30:
        /*0004*/ 	.word	0x00000082


	//----- nvinfo : EIATTR_KPARAM_INFO
	.align		4
.L_31:
        /*0008*/ 	.byte	0x04, 0x17
        /*000a*/ 	.short	(.L_33 - .L_32)
.L_32:
        /*000c*/ 	.word	0x00000000
        /*0010*/ 	.short	0x0000
        /*0012*/ 	.short	0x0000
        /*0014*/ 	.byte	0x00, 0xf0, 0x01, 0x20


	//----- nvinfo : EIATTR_AT_ENTRY_FRAGMENTS
	.align		4
.L_33:
        /*0018*/ 	.byte	0x04, 0x4f
        /*001a*/ 	.short	(.L_35 - .L_34)


	//   ....[0]....
.L_34:
        /*001c*/ 	.word	0x00000007


	//----- nvinfo : EIATTR_RESERVED_SMEM_USED
	.align		4
.L_35:
        /*0020*/ 	.byte	0x01, 0x41
	.zero		2


	//----- nvinfo : EIATTR_SPARSE_MMA_MASK
	.align		4
        /*0024*/ 	.byte	0x03, 0x50
        /*0026*/ 	.short	0x0000


	//----- nvinfo : EIATTR_TCGEN05_2CTA_USED
	.align		4
        /*0028*/ 	.byte	0x01, 0x52
	.zero		2


	//----- nvinfo : EIATTR_MAXREG_COUNT
	.align		4
        /*002c*/ 	.byte	0x03, 0x1b
        /*002e*/ 	.short	0x00ff


	//----- nvinfo : EIATTR_NUM_BARRIERS
	.align		4
        /*0030*/ 	.byte	0x02, 0x4c
        /*0032*/ 	.byte	0x07
	.zero		1


	//----- nvinfo : EIATTR_EXTERNS
	.align		4
        /*0034*/ 	.byte	0x04, 0x0f
        /*0036*/ 	.short	(.L_37 - .L_36)


	//   ....[0]....
	.align		4
.L_36:
        /*0038*/ 	.word	index@(__assertfail)


	//----- nvinfo : EIATTR_MERCURY_ISA_VERSION
	.align		4
.L_37:
        /*003c*/ 	.byte	0x03, 0x5f
        /*003e*/ 	.short	0x0101


	//----- nvinfo : EIATTR_INT_WARP_WIDE_INSTR_OFFSETS
	.align		4
        /*0040*/ 	.byte	0x04, 0x31
        /*0042*/ 	.short	(.L_39 - .L_38)


	//   ....[0]....
.L_38:
        /*0044*/ 	.word	0x00000e30


	//   ....[1]....
        /*0048*/ 	.word	0x00000ed0


	//   ....[2]....
        /*004c*/ 	.word	0x000021e0


	//   ....[3]....
        /*0050*/ 	.word	0x000045c0


	//   ....[4]....
        /*0054*/ 	.word	0x000045f0


	//   ....[5]....
        /*0058*/ 	.word	0x00004640


	//   ....[6]....
        /*005c*/ 	.word	0x00004f60


	//   ....[7]....
        /*0060*/ 	.word	0x00004f80


	//   ....[8]....
        /*0064*/ 	.word	0x00005060


	//   ....[9]....
        /*0068*/ 	.word	0x00005120


	//   ....[10]....
        /*006c*/ 	.word	0x00005140


	//   ....[11]....
        /*0070*/ 	.word	0x00005210


	//   ....[12]....
        /*0074*/ 	.word	0x00005300


	//   ....[13]....
        /*0078*/ 	.word	0x00005320


	//   ....[14]....
        /*007c*/ 	.word	0x00005420


	//   ....[15]....
        /*0080*/ 	.word	0x000055d0


	//   ....[16]....
        /*0084*/ 	.word	0x000055e0


	//   ....[17]....
        /*0088*/ 	.word	0x00005770


	//   ....[18]....
        /*008c*/ 	.word	0x000066c0


	//----- nvinfo : EIATTR_COOP_GROUP_MASK_REGIDS
	.align		4
.L_39:
        /*0090*/ 	.byte	0x04, 0x29
        /*0092*/ 	.short	(.L_41 - .L_40)


	//   ....[0]....
.L_40:
        /*0094*/ 	.word	0xffffffff


	//   ....[1]....
        /*0098*/ 	.word	0xffffffff


	//   ....[2]....
        /*009c*/ 	.word	0xffffffff


	//   ....[3]....
        /*00a0*/ 	.word	0xffffffff


	//   ....[4]....
        /*00a4*/ 	.word	0xffffffff


	//   ....[5]....
        /*00a8*/ 	.word	0xffffffff


	//   ....[6]....
        /*00ac*/ 	.word	0xffffffff


	//   ....[7]....
        /*00b0*/ 	.word	0xffffffff


	//   ....[8]....
        /*00b4*/ 	.word	0xffffffff


	//   ....[9]....
        /*00b8*/ 	.word	0xffffffff


	//   ....[10]....
        /*00bc*/ 	.word	0xffffffff


	//   ....[11]....
        /*00c0*/ 	.word	0xffffffff


	//   ....[12]....
        /*00c4*/ 	.word	0xffffffff


	//   ....[13]....
        /*00c8*/ 	.word	0xffffffff


	//----- nvinfo : EIATTR_COOP_GROUP_INSTR_OFFSETS
	.align		4
.L_41:
        /*00cc*/ 	.byte	0x04, 0x28
        /*00ce*/ 	.short	(.L_43 - .L_42)


	//   ....[0]....
.L_42:
        /*00d0*/ 	.word	0x000000c0


	//   ....[1]....
        /*00d4*/ 	.word	0x000004d0


	//   ....[2]....
        /*00d8*/ 	.word	0x000007a0


	//   ....[3]....
        /*00dc*/ 	.word	0x00000930


	//   ....[4]....
        /*00e0*/ 	.word	0x00000a20


	//   ....[5]....
        /*00e4*/ 	.word	0x00000b80


	//   ....[6]....
        /*00e8*/ 	.word	0x00000d10


	//   ....[7]....
        /*00ec*/ 	.word	0x00000f50


	//   ....[8]....
        /*00f0*/ 	.word	0x000020c0


	//   ....[9]....
        /*00f4*/ 	.word	0x000033b0


	//   ....[10]....
        /*00f8*/ 	.word	0x00003880


	//   ....[11]....
        /*00fc*/ 	.word	0x000038b0


	//   ....[12]....
        /*0100*/ 	.word	0x000044d0


	//   ....[13]....
        /*0104*/ 	.word	0x000046e0


	//----- nvinfo : EIATTR_VRC_CTA_INIT_COUNT
	.align		4
.L_43:
        /*0108*/ 	.byte	0x02, 0x4a
        /*010a*/ 	.byte	0x80
	.zero		1


	//----- nvinfo : EIATTR_SYSCALL_OFFSETS
	.align		4
        /*010c*/ 	.byte	0x04, 0x46
        /*010e*/ 	.short	(.L_45 - .L_44)


	//   ....[0]....
.L_44:
        /*0110*/ 	.word	0x000061a0


	//   ....[1]....
        /*0114*/ 	.word	0x00006290


	//   ....[2]....
        /*0118*/ 	.word	0x00006bb0


	//----- nvinfo : EIATTR_MBARRIER_INSTR_OFFSETS
	.align		4
.L_45:
        /*011c*/ 	.byte	0x04, 0x39
        /*011e*/ 	.short	(.L_47 - .L_46)


	//   ....[0]....
.L_46:
        /*0120*/ 	.word	0x000005e0
        /*0124*/ 	.word	0x000000ff
        /*0128*/ 	.word	0x00000000
        /*012c*/ 	.short	0x0100
        /*012e*/ 	.byte	0x08
	.zero		1


	//   ....[1]....
        /*0130*/ 	.word	0x000005f0
        /*0134*/ 	.word	0x000000ff
        /*0138*/ 	.word	0x00000068
        /*013c*/ 	.short	0x0100
        /*013e*/ 	.byte	0x08
	.zero		1


	//   ....[2]....
        /*0140*/ 	.word	0x00000600
        /*0144*/ 	.word	0x000000ff
        /*0148*/ 	.word	0x00000008
        /*014c*/ 	.short	0x0100
        /*014e*/ 	.byte	0x08
	.zero		1


	//   ....[3]....
        /*0150*/ 	.word	0x00000610
        /*0154*/ 	.word	0x000000ff
        /*0158*/ 	.word	0x00000070
        /*015c*/ 	.short	0x0100
        /*015e*/ 	.byte	0x08
	.zero		1


	//   ....[4]....
        /*0160*/ 	.word	0x00000620
        /*0164*/ 	.word	0x000000ff
        /*0168*/ 	.word	0x00000010
        /*016c*/ 	.short	0x0100
        /*016e*/ 	.byte	0x08
	.zero		1


	//   ....[5]....
        /*0170*/ 	.word	0x00000630
        /*0174*/ 	.word	0x000000ff
        /*0178*/ 	.word	0x00000078
        /*017c*/ 	.short	0x0100
        /*017e*/ 	.byte	0x08
	.zero		1


	//   ....[6]....
        /*0180*/ 	.word	0x00000640
        /*0184*/ 	.word	0x000000ff
        /*0188*/ 	.word	0x00000018
        /*018c*/ 	.short	0x0100
        /*018e*/ 	.byte	0x08
	.zero		1


	//   ....[7]....
        /*0190*/ 	.word	0x00000650
        /*0194*/ 	.word	0x000000ff
        /*0198*/ 	.word	0x00000080
        /*019c*/ 	.short	0x0100
        /*019e*/ 	.byte	0x08
	.zero		1


	//   ....[8]....
        /*01a0*/ 	.word	0x00000660
        /*01a4*/ 	.word	0x000000ff
        /*01a8*/ 	.word	0x00000020
        /*01ac*/ 	.short	0x0100
        /*01ae*/ 	.byte	0x08
	.zero		1


	//   ....[9]....
        /*01b0*/ 	.word	0x00000670
        /*01b4*/ 	.word	0x000000ff
        /*01b8*/ 	.word	0x00000088
        /*01bc*/ 	.short	0x0100
        /*01be*/ 	.byte	0x08
	.zero		1


	//   ....[10]....
        /*01c0*/ 	.word	0x00000680
        /*01c4*/ 	.word	0x000000ff
        /*01c8*/ 	.word	0x00000028
        /*01cc*/ 	.short	0x0100
        /*01ce*/ 	.byte	0x08
	.zero		1


	//   ....[11]....
        /*01d0*/ 	.word	0x00000690
        /*01d4*/ 	.word	0x000000ff
        /*01d8*/ 	.word	0x00000090
        /*01dc*/ 	.short	0x0100
        /*01de*/ 	.byte	0x08
	.zero		1


	//   ....[12]....
        /*01e0*/ 	.word	0x000006a0
        /*01e4*/ 	.word	0x000000ff
        /*01e8*/ 	.word	0x00000030
        /*01ec*/ 	.short	0x0100
        /*01ee*/ 	.byte	0x08
	.zero		1


	//   ....[13]....
        /*01f0*/ 	.word	0x000006b0
        /*01f4*/ 	.word	0x000000ff
        /*01f8*/ 	.word	0x00000098
        /*01fc*/ 	.short	0x0100
        /*01fe*/ 	.byte	0x08
	.zero		1


	//   ....[14]....
        /*0200*/ 	.word	0x000006c0
        /*0204*/ 	.word	0x000000ff
        /*0208*/ 	.word	0x00000038
        /*020c*/ 	.short	0x0100
        /*020e*/ 	.byte	0x08
	.zero		1


	//   ....[15]....
        /*0210*/ 	.word	0x000006d0
        /*0214*/ 	.word	0x000000ff
        /*0218*/ 	.word	0x000000a0
        /*021c*/ 	.short	0x0100
        /*021e*/ 	.byte	0x08
	.zero		1


	//   ....[16]....
        /*0220*/ 	.word	0x000006e0
        /*0224*/ 	.word	0x000000ff
        /*0228*/ 	.word	0x00000040
        /*022c*/ 	.short	0x0100
        /*022e*/ 	.byte	0x08
	.zero		1


	//   ....[17]....
        /*0230*/ 	.word	0x000006f0
        /*0234*/ 	.word	0x000000ff
        /*0238*/ 	.word	0x000000a8
        /*023c*/ 	.short	0x0100
        /*023e*/ 	.byte	0x08
	.zero		1


	//   ....[18]....
        /*0240*/ 	.word	0x00000700
        /*0244*/ 	.word	0x000000ff
        /*0248*/ 	.word	0x00000048
        /*024c*/ 	.short	0x0100
        /*024e*/ 	.byte	0x08
	.zero		1


	//   ....[19]....
        /*0250*/ 	.word	0x00000710
        /*0254*/ 	.word	0x000000ff
        /*0258*/ 	.word	0x000000b0
        /*025c*/ 	.short	0x0100
        /*025e*/ 	.byte	0x08
	.zero		1


	//   ....[20]....
        /*0260*/ 	.word	0x00000720
        /*0264*/ 	.word	0x000000ff
        /*0268*/ 	.word	0x00000050
        /*026c*/ 	.short	0x0100
        /*026e*/ 	.byte	0x08
	.zero		1


	//   ....[21]....
        /*0270*/ 	.word	0x00000730
        /*0274*/ 	.word	0x000000ff
        /*0278*/ 	.word	0x000000b8
        /*027c*/ 	.short	0x0100
        /*027e*/ 	.byte	0x08
	.zero		1


	//   ....[22]....
        /*0280*/ 	.word	0x00000740
        /*0284*/ 	.word	0x000000ff
        /*0288*/ 	.word	0x00000058
        /*028c*/ 	.short	0x0100
        /*028e*/ 	.byte	0x08
	.zero		1


	//   ....[23]....
        /*0290*/ 	.word	0x00000750
        /*0294*/ 	.word	0x000000ff
        /*0298*/ 	.word	0x000000c0
        /*029c*/ 	.short	0x0100
        /*029e*/ 	.byte	0x08
	.zero		1


	//   ....[24]....
        /*02a0*/ 	.word	0x00000760
        /*02a4*/ 	.word	0x000000ff
        /*02a8*/ 	.word	0x00000060
        /*02ac*/ 	.short	0x0100
        /*02ae*/ 	.byte	0x08
	.zero		1


	//   ....[25]....
        /*02b0*/ 	.word	0x00000770
        /*02b4*/ 	.word	0x000000ff
        /*02b8*/ 	.word	0x000000c8
        /*02bc*/ 	.short	0x0100
        /*02be*/ 	.byte	0x08
	.zero		1


	//   ....[26]....
        /*02c0*/ 	.word	0x000008a0
        /*02c4*/ 	.word	0x000000ff
        /*02c8*/ 	.word	0x000000d0
        /*02cc*/ 	.short	0x0100
        /*02ce*/ 	.byte	0x09
	.zero		1


	//   ....[27]....
        /*02d0*/ 	.word	0x000008b0
        /*02d4*/ 	.word	0x000000ff
        /*02d8*/ 	.word	0x000000f0
        /*02dc*/ 	.short	0x0100
        /*02de*/ 	.byte	0x09
	.zero		1


	//   ....[28]....
        /*02e0*/ 	.word	0x000008c0
        /*02e4*/ 	.word	0x000000ff
        /*02e8*/ 	.word	0x000000d8
        /*02ec*/ 	.short	0x0100
        /*02ee*/ 	.byte	0x09
	.zero		1


	//   ....[29]....
        /*02f0*/ 	.word	0x000008d0
        /*02f4*/ 	.word	0x000000ff
        /*02f8*/ 	.word	0x000000f8
        /*02fc*/ 	.short	0x0100
        /*02fe*/ 	.byte	0x09
	.zero		1


	//   ....[30]....
        /*0300*/ 	.word	0x000008e0
        /*0304*/ 	.word	0x000000ff
        /*0308*/ 	.word	0x000000e0
        /*030c*/ 	.short	0x0100
        /*030e*/ 	.byte	0x09
	.zero		1


	//   ....[31]....
        /*0310*/ 	.word	0x000008f0
        /*0314*/ 	.word	0x000000ff
        /*0318*/ 	.word	0x00000100
        /*031c*/ 	.short	0x0100
        /*031e*/ 	.byte	0x09
	.zero		1


	//   ....[32]....
        /*0320*/ 	.word	0x00000900
        /*0324*/ 	.word	0x000000ff
        /*0328*/ 	.word	0x000000e8
        /*032c*/ 	.short	0x0100
        /*032e*/ 	.byte	0x09
	.zero		1


	//   ....[33]....
        /*0330*/ 	.word	0x00000910
        /*0334*/ 	.word	0x000000ff
        /*0338*/ 	.word	0x00000108
        /*033c*/ 	.short	0x0100
        /*033e*/ 	.byte	0x09
	.zero		1


	//   ....[34]....
        /*0340*/ 	.word	0x000009f0
        /*0344*/ 	.word	0x000000ff
        /*0348*/ 	.word	0x00000110
        /*034c*/ 	.short	0x0100
        /*034e*/ 	.byte	0x08
	.zero		1


	//   ....[35]....
        /*0350*/ 	.word	0x00000a00
        /*0354*/ 	.word	0x000000ff
        /*0358*/ 	.word	0x00000118
        /*035c*/ 	.short	0x0100
        /*035e*/ 	.byte	0x08
	.zero		1


	//   ....[36]....
        /*0360*/ 	.word	0x00000b30
        /*0364*/ 	.word	0x000000ff
        /*0368*/ 	.word	0x00000120
        /*036c*/ 	.short	0x0100
        /*036e*/ 	.byte	0x08
	.zero		1


	//   ....[37]....
        /*0370*/ 	.word	0x00000b40
        /*0374*/ 	.word	0x000000ff
        /*0378*/ 	.word	0x00000130
        /*037c*/ 	.short	0x0100
        /*037e*/ 	.byte	0x08
	.zero		1


	//   ....[38]....
        /*0380*/ 	.word	0x00000b50
        /*0384*/ 	.word	0x000000ff
        /*0388*/ 	.word	0x00000128
        /*038c*/ 	.short	0x0100
        /*038e*/ 	.byte	0x08
	.zero		1


	//   ....[39]....
        /*0390*/ 	.word	0x00000b60
        /*0394*/ 	.word	0x000000ff
        /*0398*/ 	.word	0x00000138
        /*039c*/ 	.short	0x0100
        /*039e*/ 	.byte	0x08
	.zero		1


	//   ....[40]....
        /*03a0*/ 	.word	0x00000c80
        /*03a4*/ 	.word	0x000000ff
        /*03a8*/ 	.word	0x00000140
        /*03ac*/ 	.short	0x0100
        /*03ae*/ 	.byte	0x09
	.zero		1


	//   ....[41]....
        /*03b0*/ 	.word	0x00000c90
        /*03b4*/ 	.word	0x000000ff
        /*03b8*/ 	.word	0x00000160
        /*03bc*/ 	.short	0x0100
        /*03be*/ 	.byte	0x09
	.zero		1


	//   ....[42]....
        /*03c0*/ 	.word	0x00000ca0
        /*03c4*/ 	.word	0x000000ff
        /*03c8*/ 	.word	0x00000148
        /*03cc*/ 	.short	0x0100
        /*03ce*/ 	.byte	0x09
	.zero		1


	//   ....[43]....
        /*03d0*/ 	.word	0x00000cb0
        /*03d4*/ 	.word	0x000000ff
        /*03d8*/ 	.word	0x00000168
        /*03dc*/ 	.short	0x0100
        /*03de*/ 	.byte	0x09
	.zero		1


	//   ....[44]....
        /*03e0*/ 	.word	0x00000cc0
        /*03e4*/ 	.word	0x000000ff
        /*03e8*/ 	.word	0x00000150
        /*03ec*/ 	.short	0x0100
        /*03ee*/ 	.byte	0x09
	.zero		1


	//   ....[45]....
        /*03f0*/ 	.word	0x00000cd0
        /*03f4*/ 	.word	0x000000ff
        /*03f8*/ 	.word	0x00000170
        /*03fc*/ 	.short	0x0100
        /*03fe*/ 	.byte	0x09
	.zero		1


	//   ....[46]....
        /*0400*/ 	.word	0x00000ce0
        /*0404*/ 	.word	0x000000ff
        /*0408*/ 	.word	0x00000158
        /*040c*/ 	.short	0x0100
        /*040e*/ 	.byte	0x09
	.zero		1


	//   ....[47]....
        /*0410*/ 	.word	0x00000cf0
        /*0414*/ 	.word	0x000000ff
        /*0418*/ 	.word	0x00000178
        /*041c*/ 	.short	0x0100
        /*041e*/ 	.byte	0x09
	.zero		1


	//   ....[48]....
        /*0420*/ 	.word	0x00000de0
        /*0424*/ 	.word	0x000000ff
        /*0428*/ 	.word	0x00000180
        /*042c*/ 	.short	0x0100
        /*042e*/ 	.byte	0x08
	.zero		1


	//   ....[49]....
        /*0430*/ 	.word	0x00000df0
        /*0434*/ 	.word	0x000000ff
        /*0438*/ 	.word	0x00000190
        /*043c*/ 	.short	0x0100
        /*043e*/ 	.byte	0x08
	.zero		1


	//   ....[50]....
        /*0440*/ 	.word	0x00000e00
        /*0444*/ 	.word	0x000000ff
        /*0448*/ 	.word	0x00000188
        /*044c*/ 	.short	0x0100
        /*044e*/ 	.byte	0x08
	.zero		1


	//   ....[51]....
        /*0450*/ 	.word	0x00000e10
        /*0454*/ 	.word	0x000000ff
        /*0458*/ 	.word	0x00000198
        /*045c*/ 	.short	0x0100
        /*045e*/ 	.byte	0x08
	.zero		1


	//   ....[52]....
        /*0460*/ 	.word	0x00000f00
        /*0464*/ 	.word	0x000000ff
        /*0468*/ 	.word	0x000001a0
        /*046c*/ 	.short	0x0100
        /*046e*/ 	.byte	0x07
	.zero		1


	//   ....[53]....
        /*0470*/ 	.word	0x000018e0
        /*0474*/ 	.word	0x00000002
        /*0478*/ 	.word	0x00000190
        /*047c*/ 	.short	0x010a
        /*047e*/ 	.byte	0xff
	.zero		1


	//   ....[54]....
        /*0480*/ 	.word	0x00001910
        /*0484*/ 	.word	0x00000002
        /*0488*/ 	.word	0x00000180
        /*048c*/ 	.short	0x0101
        /*048e*/ 	.byte	0xff
	.zero		1


	//   ....[55]....
        /*0490*/ 	.word	0x000019e0
        /*0494*/ 	.word	0x000000ff
        /*0498*/ 	.word	0x00000068
        /*049c*/ 	.short	0x010a
        /*049e*/ 	.byte	0x08
	.zero		1


	//   ....[56]....
        /*04a0*/ 	.word	0x00001ad0
        /*04a4*/ 	.word	0x000000ff
        /*04a8*/ 	.word	0x00000068
        /*04ac*/ 	.short	0x010a
        /*04ae*/ 	.byte	0x21
	.zero		1


	//   ....[57]....
        /*04b0*/ 	.word	0x00001c90
        /*04b4*/ 	.word	0x000000ff
        /*04b8*/ 	.word	0x00000068
        /*04bc*/ 	.short	0x010a
        /*04be*/ 	.byte	0x08
	.zero		1


	//   ....[58]....
        /*04c0*/ 	.word	0x00001d90
        /*04c4*/ 	.word	0x000000ff
        /*04c8*/ 	.word	0x00000118
        /*04cc*/ 	.short	0x0101
        /*04ce*/ 	.byte	0x06
	.zero		1


	//   ....[59]....
        /*04d0*/ 	.word	0x00001da0
        /*04d4*/ 	.word	0x000000ff
        /*04d8*/ 	.word	0x00000068
        /*04dc*/ 	.short	0x010a
        /*04de*/ 	.byte	0x08
	.zero		1


	//   ....[60]....
        /*04e0*/ 	.word	0x00001e20
        /*04e4*/ 	.word	0x000000ff
        /*04e8*/ 	.word	0x00000068
        /*04ec*/ 	.short	0x010a
        /*04ee*/ 	.byte	0x11
	.zero		1


	//   ....[61]....
        /*04f0*/ 	.word	0x00001fb0
        /*04f4*/ 	.word	0x000000ff
        /*04f8*/ 	.word	0x00000068
        /*04fc*/ 	.short	0x010a
        /*04fe*/ 	.byte	0x08
	.zero		1


	//   ....[62]....
        /*0500*/ 	.word	0x000020f0
        /*0504*/ 	.word	0x00000002
        /*0508*/ 	.word	0x00000120
        /*050c*/ 	.short	0x010a
        /*050e*/ 	.byte	0xff
	.zero		1


	//   ....[63]....
        /*0510*/ 	.word	0x000021b0
        /*0514*/ 	.word	0x00000002
        /*0518*/ 	.word	0x00000000
        /*051c*/ 	.short	0x0101
        /*051e*/ 	.byte	0xff
	.zero		1


	//   ....[64]....
        /*0520*/ 	.word	0x00002710
        /*0524*/ 	.word	0x000000ff
        /*0528*/ 	.word	0x00000000
        /*052c*/ 	.short	0x010a
        /*052e*/ 	.byte	0x04
	.zero		1


	//   ....[65]....
        /*0530*/ 	.word	0x000027a0
        /*0534*/ 	.word	0x000000ff
        /*0538*/ 	.word	0x00000000
        /*053c*/ 	.short	0x010a
        /*053e*/ 	.byte	0x04
	.zero		1


	//   ....[66]....
        /*0540*/ 	.word	0x00002830
        /*0544*/ 	.word	0x000000ff
        /*0548*/ 	.word	0x00000000
        /*054c*/ 	.short	0x010a
        /*054e*/ 	.byte	0x04
	.zero		1


	//   ....[67]....
        /*0550*/ 	.word	0x000028c0
        /*0554*/ 	.word	0x000000ff
        /*0558*/ 	.word	0x00000000
        /*055c*/ 	.short	0x010a
        /*055e*/ 	.byte	0x04
	.zero		1


	//   ....[68]....
        /*0560*/ 	.word	0x00002950
        /*0564*/ 	.word	0x000000ff
        /*0568*/ 	.word	0x00000000
        /*056c*/ 	.short	0x010a
        /*056e*/ 	.byte	0x04
	.zero		1


	//   ....[69]....
        /*0570*/ 	.word	0x000029e0
        /*0574*/ 	.word	0x000000ff
        /*0578*/ 	.word	0x00000000
        /*057c*/ 	.short	0x010a
        /*057e*/ 	.byte	0x04
	.zero		1


	//   ....[70]....
        /*0580*/ 	.word	0x00002a70
        /*0584*/ 	.word	0x000000ff
        /*0588*/ 	.word	0x00000000
        /*058c*/ 	.short	0x010a
        /*058e*/ 	.byte	0x04
	.zero		1


	//   ....[71]....
        /*0590*/ 	.word	0x00002b00
        /*0594*/ 	.word	0x000000ff
        /*0598*/ 	.word	0x00000000
        /*059c*/ 	.short	0x010a
        /*059e*/ 	.byte	0x04
	.zero		1


	//   ....[72]....
        /*05a0*/ 	.word	0x00002b90
        /*05a4*/ 	.word	0x000000ff
        /*05a8*/ 	.word	0x00000000
        /*05ac*/ 	.short	0x010a
        /*05ae*/ 	.byte	0x04
	.zero		1


	//   ....[73]....
        /*05b0*/ 	.word	0x00002c20
        /*05b4*/ 	.word	0x000000ff
        /*05b8*/ 	.word	0x00000000
        /*05bc*/ 	.short	0x010a
        /*05be*/ 	.byte	0x04
	.zero		1


	//   ....[74]....
        /*05c0*/ 	.word	0x00002cb0
        /*05c4*/ 	.word	0x000000ff
        /*05c8*/ 	.word	0x00000000
        /*05cc*/ 	.short	0x010a
        /*05ce*/ 	.byte	0x04
	.zero		1


	//   ....[75]....
        /*05d0*/ 	.word	0x00002d40
        /*05d4*/ 	.word	0x000000ff
        /*05d8*/ 	.word	0x00000000
        /*05dc*/ 	.short	0x010a
        /*05de*/ 	.byte	0x04
	.zero		1


	//   ....[76]....
        /*05e0*/ 	.word	0x00002de0
        /*05e4*/ 	.word	0x00000000
        /*05e8*/ 	.word	0x00000000
        /*05ec*/ 	.short	0x010a
        /*05ee*/ 	.byte	0xff
	.zero		1


	//   ....[77]....
        /*05f0*/ 	.word	0x00002f10
        /*05f4*/ 	.word	0x00000000
        /*05f8*/ 	.word	0x00000180
        /*05fc*/ 	.short	0x010a
        /*05fe*/ 	.byte	0xff
	.zero		1


	//   ....[78]....
        /*0600*/ 	.word	0x00002f80
        /*0604*/ 	.word	0x00000000
        /*0608*/ 	.word	0x00000000
        /*060c*/ 	.short	0x0101
        /*060e*/ 	.byte	0xff
	.zero		1


	//   ....[79]....
        /*0610*/ 	.word	0x00002fa0
        /*0614*/ 	.word	0x000000ff
        /*0618*/ 	.word	0x00000130
        /*061c*/ 	.short	0x010a
        /*061e*/ 	.byte	0x05
	.zero		1


	//   ....[80]....
        /*0620*/ 	.word	0x000030c0
        /*0624*/ 	.word	0x00000000
        /*0628*/ 	.word	0x00000120
        /*062c*/ 	.short	0x010a
        /*062e*/ 	.byte	0xff
	.zero		1


	//   ....[81]....
        /*0630*/ 	.word	0x000031c0
        /*0634*/ 	.word	0x00000000
        /*0638*/ 	.word	0x00000000
        /*063c*/ 	.short	0x0101
        /*063e*/ 	.byte	0xff
	.zero		1


	//   ....[82]....
        /*0640*/ 	.word	0x00003250
        /*0644*/ 	.word	0x000000ff
        /*0648*/ 	.word	0x00000130
        /*064c*/ 	.short	0x0106
        /*064e*/ 	.byte	0x05
	.zero		1


	//   ....[83]....
        /*0650*/ 	.word	0x00003270
        /*0654*/ 	.word	0x000000ff
        /*0658*/ 	.word	0x00000130
        /*065c*/ 	.short	0x010a
        /*065e*/ 	.byte	0x05
	.zero		1


	//   ....[84]....
        /*0660*/ 	.word	0x00003300
        /*0664*/ 	.word	0x000000ff
        /*0668*/ 	.word	0x00000130
        /*066c*/ 	.short	0x0106
        /*066e*/ 	.byte	0x04
	.zero		1


	//   ....[85]....
        /*0670*/ 	.word	0x00003340
        /*0674*/ 	.word	0x00000000
        /*0678*/ 	.word	0x00000130
        /*067c*/ 	.short	0x010a
        /*067e*/ 	.byte	0xff
	.zero		1


	//   ....[86]....
        /*0680*/ 	.word	0x00003580
        /*0684*/ 	.word	0x000000ff
        /*0688*/ 	.word	0x00000008
        /*068c*/ 	.short	0x010a
        /*068e*/ 	.byte	0x06
	.zero		1


	//   ....[87]....
        /*0690*/ 	.word	0x000035a0
        /*0694*/ 	.word	0x000000ff
        /*0698*/ 	.word	0x00000008
        /*069c*/ 	.short	0x010a
        /*069e*/ 	.byte	0x06
	.zero		1


	//   ....[88]....
        /*06a0*/ 	.word	0x00003730
        /*06a4*/ 	.word	0x000000ff
        /*06a8*/ 	.word	0x00000008
        /*06ac*/ 	.short	0x010a
        /*06ae*/ 	.byte	0x06
	.zero		1


	//   ....[89]....
        /*06b0*/ 	.word	0x00003750
        /*06b4*/ 	.word	0x000000ff
        /*06b8*/ 	.word	0x00000008
        /*06bc*/ 	.short	0x010a
        /*06be*/ 	.byte	0x06
	.zero		1


	//   ....[90]....
        /*06c0*/ 	.word	0x00003810
        /*06c4*/ 	.word	0x000000ff
        /*06c8*/ 	.word	0x00000000
        /*06cc*/ 	.short	0x0101
        /*06ce*/ 	.byte	0x07
	.zero		1


	//   ....[91]....
        /*06d0*/ 	.word	0x00003b50
        /*06d4*/ 	.word	0x00000000
        /*06d8*/ 	.word	0x00000120
        /*06dc*/ 	.short	0x010a
        /*06de*/ 	.byte	0xff
	.zero		1


	//   ....[92]....
        /*06e0*/ 	.word	0x00003c10
        /*06e4*/ 	.word	0x00000000
        /*06e8*/ 	.word	0x00000000
        /*06ec*/ 	.short	0x0101
        /*06ee*/ 	.byte	0xff
	.zero		1


	//   ....[93]....
        /*06f0*/ 	.word	0x00003cd0
        /*06f4*/ 	.word	0x000000ff
        /*06f8*/ 	.word	0x00000000
        /*06fc*/ 	.short	0x010a
        /*06fe*/ 	.byte	0x08
	.zero		1


	//   ....[94]....
        /*0700*/ 	.word	0x00003ce0
        /*0704*/ 	.word	0x000000ff
        /*0708*/ 	.word	0x00000160
        /*070c*/ 	.short	0x010a
        /*070e*/ 	.byte	0x09
	.zero		1


	//   ....[95]....
        /*0710*/ 	.word	0x00003d90
        /*0714*/ 	.word	0x000000ff
        /*0718*/ 	.word	0x00000000
        /*071c*/ 	.short	0x010a
        /*071e*/ 	.byte	0x08
	.zero		1


	//   ....[96]....
        /*0720*/ 	.word	0x00003ec0
        /*0724*/ 	.word	0x000000ff
        /*0728*/ 	.word	0x00000000
        /*072c*/ 	.short	0x010a
        /*072e*/ 	.byte	0x1e
	.zero		1


	//   ....[97]....
        /*0730*/ 	.word	0x000041c0
        /*0734*/ 	.word	0x000000ff
        /*0738*/ 	.word	0x00000000
        /*073c*/ 	.short	0x010a
        /*073e*/ 	.byte	0x08
	.zero		1


	//   ....[98]....
        /*0740*/ 	.word	0x00004250
        /*0744*/ 	.word	0x000000ff
        /*0748*/ 	.word	0x00000000
        /*074c*/ 	.short	0x010a
        /*074e*/ 	.byte	0x08
	.zero		1


	//   ....[99]....
        /*0750*/ 	.word	0x000042e0
        /*0754*/ 	.word	0x000000ff
        /*0758*/ 	.word	0x00000000
        /*075c*/ 	.short	0x010a
        /*075e*/ 	.byte	0x08
	.zero		1


	//   ....[100]....
        /*0760*/ 	.word	0x00004380
        /*0764*/ 	.word	0x00000000
        /*0768*/ 	.word	0x00000000
        /*076c*/ 	.short	0x010a
        /*076e*/ 	.byte	0xff
	.zero		1


	//   ....[101]....
        /*0770*/ 	.word	0x000043c0
        /*0774*/ 	.word	0x00000000
        /*0778*/ 	.word	0x00000000
        /*077c*/ 	.short	0x010a
        /*077e*/ 	.byte	0xff
	.zero		1


	//   ....[102]....
        /*0780*/ 	.word	0x00004430
        /*0784*/ 	.word	0x000000ff
        /*0788*/ 	.word	0x00000000
        /*078c*/ 	.short	0x0101
        /*078e*/ 	.byte	0x05
	.zero		1


	//   ....[103]....
        /*0790*/ 	.word	0x00004470
        /*0794*/ 	.word	0x000000ff
        /*0798*/ 	.word	0x000001a0
        /*079c*/ 	.short	0x010a
        /*079e*/ 	.byte	0x07
	.zero		1


	//   ....[104]....
        /*07a0*/ 	.word	0x000044c0
        /*07a4*/ 	.word	0x000000ff
        /*07a8*/ 	.word	0x00000000
        /*07ac*/ 	.short	0x0101
        /*07ae*/ 	.byte	0x05
	.zero		1


	//   ....[105]....
        /*07b0*/ 	.word	0x00004910
        /*07b4*/ 	.word	0x00000000
        /*07b8*/ 	.word	0x00000120
        /*07bc*/ 	.short	0x010a
        /*07be*/ 	.byte	0xff
	.zero		1


	//   ....[106]....
        /*07c0*/ 	.word	0x000049d0
        /*07c4*/ 	.word	0x00000000
        /*07c8*/ 	.word	0x00000000
        /*07cc*/ 	.short	0x0101
        /*07ce*/ 	.byte	0xff
	.zero		1


	//   ....[107]....
        /*07d0*/ 	.word	0x00004cf0
        /*07d4*/ 	.word	0x000000ff
        /*07d8*/ 	.word	0x00000118
        /*07dc*/ 	.short	0x010a
        /*07de*/ 	.byte	0x07
	.zero		1


	//   ....[108]....
        /*07e0*/ 	.word	0x00004ee0
        /*07e4*/ 	.word	0x000000ff
        /*07e8*/ 	.word	0x000000f0
        /*07ec*/ 	.short	0x010a
        /*07ee*/ 	.byte	0x07
	.zero		1


	//   ....[109]....
        /*07f0*/ 	.word	0x000050d0
        /*07f4*/ 	.word	0x000000ff
        /*07f8*/ 	.word	0x000000d0
        /*07fc*/ 	.short	0x010b
        /*07fe*/ 	.byte	0x07
	.zero		1


	//   ....[110]....
        /*0800*/ 	.word	0x000050e0
        /*0804*/ 	.word	0x000000ff
        /*0808*/ 	.word	0x00000000
        /*080c*/ 	.short	0x0101
        /*080e*/ 	.byte	0x0e
	.zero		1


	//   ....[111]....
        /*0810*/ 	.word	0x000050f0
        /*0814*/ 	.word	0x000000ff
        /*0818*/ 	.word	0x000000f8
        /*081c*/ 	.short	0x010a
        /*081e*/ 	.byte	0x07
	.zero		1


	//   ....[112]....
        /*0820*/ 	.word	0x000052a0
        /*0824*/ 	.word	0x000000ff
        /*0828*/ 	.word	0x000000d8
        /*082c*/ 	.short	0x010b
        /*082e*/ 	.byte	0x07
	.zero		1


	//   ....[113]....
        /*0830*/ 	.word	0x000052b0
        /*0834*/ 	.word	0x000000ff
        /*0838*/ 	.word	0x00000000
        /*083c*/ 	.short	0x0101
        /*083e*/ 	.byte	0x0e
	.zero		1


	//   ....[114]....
        /*0840*/ 	.word	0x000052c0
        /*0844*/ 	.word	0x000000ff
        /*0848*/ 	.word	0x00000100
        /*084c*/ 	.short	0x010a
        /*084e*/ 	.byte	0x07
	.zero		1


	//   ....[115]....
        /*0850*/ 	.word	0x000054b0
        /*0854*/ 	.word	0x000000ff
        /*0858*/ 	.word	0x000000e0
        /*085c*/ 	.short	0x010b
        /*085e*/ 	.byte	0x07
	.zero		1


	//   ....[116]....
        /*0860*/ 	.word	0x00005520
        /*0864*/ 	.word	0x000000ff
        /*0868*/ 	.word	0x00000000
        /*086c*/ 	.short	0x0101
        /*086e*/ 	.byte	0x0e
	.zero		1


	//   ....[117]....
        /*0870*/ 	.word	0x00005530
        /*0874*/ 	.word	0x000000ff
        /*0878*/ 	.word	0x00000108
        /*087c*/ 	.short	0x010a
        /*087e*/ 	.byte	0x07
	.zero		1


	//   ....[118]....
        /*0880*/ 	.word	0x000057d0
        /*0884*/ 	.word	0x000000ff
        /*0888*/ 	.word	0x000000e8
        /*088c*/ 	.short	0x010b
        /*088e*/ 	.byte	0x07
	.zero		1


	//   ....[119]....
        /*0890*/ 	.word	0x000057f0
        /*0894*/ 	.word	0x000000ff
        /*0898*/ 	.word	0x00000000
        /*089c*/ 	.short	0x0101
        /*089e*/ 	.byte	0x0d
	.zero		1


	//   ....[120]....
        /*08a0*/ 	.word	0x00005820
        /*08a4*/ 	.word	0x000000ff
        /*08a8*/ 	.word	0x000000f0
        /*08ac*/ 	.short	0x010a
        /*08ae*/ 	.byte	0x07
	.zero		1


	//   ....[121]....
        /*08b0*/ 	.word	0x00005840
        /*08b4*/ 	.word	0x000000ff
        /*08b8*/ 	.word	0x000000f8
        /*08bc*/ 	.short	0x010a
        /*08be*/ 	.byte	0x07
	.zero		1


	//   ....[122]....
        /*08c0*/ 	.word	0x00005860
        /*08c4*/ 	.word	0x000000ff
        /*08c8*/ 	.word	0x00000100
        /*08cc*/ 	.short	0x010a
        /*08ce*/ 	.byte	0x07
	.zero		1


	//   ....[123]....
        /*08d0*/ 	.word	0x000058a0
        /*08d4*/ 	.word	0x00000000
        /*08d8*/ 	.word	0x00000108
        /*08dc*/ 	.short	0x010a
        /*08de*/ 	.byte	0xff
	.zero		1


	//   ....[124]....
        /*08e0*/ 	.word	0x00005b40
        /*08e4*/ 	.word	0x00000000
        /*08e8*/ 	.word	0x00000120
        /*08ec*/ 	.short	0x010a
        /*08ee*/ 	.byte	0xff
	.zero		1


	//   ....[125]....
        /*08f0*/ 	.word	0x00005c00
        /*08f4*/ 	.word	0x00000000
        /*08f8*/ 	.word	0x00000000
        /*08fc*/ 	.short	0x0101
        /*08fe*/ 	.byte	0xff
	.zero		1


	//   ....[126]....
        /*0900*/ 	.word	0x00006700
        /*0904*/ 	.word	0x000000ff
        /*0908*/ 	.word	0x000000d0
        /*090c*/ 	.short	0x010a
        /*090e*/ 	.byte	0x04
	.zero		1


	//   ....[127]....
        /*0910*/ 	.word	0x00006720
        /*0914*/ 	.word	0x00000003
        /*0918*/ 	.word	0x00000140
        /*091c*/ 	.short	0x010a
        /*091e*/ 	.byte	0xff
	.zero		1


	//   ....[128]....
        /*0920*/ 	.word	0x00006910
        /*0924*/ 	.word	0x00000003
        /*0928*/ 	.word	0x000000d0
        /*092c*/ 	.short	0x010a
        /*092e*/ 	.byte	0xff
	.zero		1


	//   ....[129]....
        /*0930*/ 	.word	0x00006a80
        /*0934*/ 	.word	0x00000041
        /*0938*/ 	.word	0x00000140
        /*093c*/ 	.short	0x010a
        /*093e*/ 	.byte	0xff
	.zero		1


	//   ....[130]....
        /*0940*/ 	.word	0x000089b0
        /*0944*/ 	.word	0x00000041
        /*0948*/ 	.word	0x00000000
        /*094c*/ 	.short	0x0101
        /*094e*/ 	.byte	0xff
	.zero		1


	//   ....[131]....
        /*0950*/ 	.word	0x00008dd0
        /*0954*/ 	.word	0x00000000
        /*0958*/ 	.word	0x00000000
        /*095c*/ 	.short	0x0101
        /*095e*/ 	.byte	0xff
	.zero		1


	//   ....[132]....
        /*0960*/ 	.word	0x00008e50
        /*0964*/ 	.word	0x00000002
        /*0968*/ 	.word	0x000000d0
        /*096c*/ 	.short	0x010a
        /*096e*/ 	.byte	0xff
	.zero		1


	//   ....[133]....
        /*0970*/ 	.word	0x000090b0
        /*0974*/ 	.word	0x00000000
        /*0978*/ 	.word	0x00000000
        /*097c*/ 	.short	0x0101
        /*097e*/ 	.byte	0xff
	.zero		1


	//   ....[134]....
        /*0980*/ 	.word	0x000090d0
        /*0984*/ 	.word	0x00000002
        /*0988*/ 	.word	0x00000190
        /*098c*/ 	.short	0x010a
        /*098e*/ 	.byte	0xff
	.zero		1


	//   ....[135]....
        /*0990*/ 	.word	0x00009130
        /*0994*/ 	.word	0x00000002
        /*0998*/ 	.word	0x00000068
        /*099c*/ 	.short	0x010a
        /*099e*/ 	.byte	0xff
	.zero		1


	//   ....[136]....
        /*09a0*/ 	.word	0x00009190
        /*09a4*/ 	.word	0x00000002
        /*09a8*/ 	.word	0x00000068
        /*09ac*/ 	.short	0x010a
        /*09ae*/ 	.byte	0xff
	.zero		1


	//   ....[137]....
        /*09b0*/ 	.word	0x000091e0
        /*09b4*/ 	.word	0x00000002
        /*09b8*/ 	.word	0x00000120
        /*09bc*/ 	.short	0x010a
        /*09be*/ 	.byte	0xff
	.zero		1


	//   ....[138]....
        /*09c0*/ 	.word	0x00009240
        /*09c4*/ 	.word	0x00000000
        /*09c8*/ 	.word	0x00000000
        /*09cc*/ 	.short	0x010a
        /*09ce*/ 	.byte	0xff
	.zero		1


	//   ....[139]....
        /*09d0*/ 	.word	0x000092a0
        /*09d4*/ 	.word	0x00000000
        /*09d8*/ 	.word	0x00000000
        /*09dc*/ 	.short	0x010a
        /*09de*/ 	.byte	0xff
	.zero		1


	//   ....[140]....
        /*09e0*/ 	.word	0x00009300
        /*09e4*/ 	.word	0x00000000
        /*09e8*/ 	.word	0x00000000
        /*09ec*/ 	.short	0x010a
        /*09ee*/ 	.byte	0xff
	.zero		1


	//   ....[141]....
        /*09f0*/ 	.word	0x00009360
        /*09f4*/ 	.word	0x00000000
        /*09f8*/ 	.word	0x00000000
        /*09fc*/ 	.short	0x010a
        /*09fe*/ 	.byte	0xff
	.zero		1


	//   ....[142]....
        /*0a00*/ 	.word	0x000093c0
        /*0a04*/ 	.word	0x00000000
        /*0a08*/ 	.word	0x00000000
        /*0a0c*/ 	.short	0x010a
        /*0a0e*/ 	.byte	0xff
	.zero		1


	//   ....[143]....
        /*0a10*/ 	.word	0x00009420
        /*0a14*/ 	.word	0x00000000
        /*0a18*/ 	.word	0x00000000
        /*0a1c*/ 	.short	0x010a
        /*0a1e*/ 	.byte	0xff
	.zero		1


	//   ....[144]....
        /*0a20*/ 	.word	0x00009480
        /*0a24*/ 	.word	0x00000000
        /*0a28*/ 	.word	0x00000000
        /*0a2c*/ 	.short	0x010a
        /*0a2e*/ 	.byte	0xff
	.zero		1


	//   ....[145]....
        /*0a30*/ 	.word	0x000094e0
        /*0a34*/ 	.word	0x00000000
        /*0a38*/ 	.word	0x00000000
        /*0a3c*/ 	.short	0x010a
        /*0a3e*/ 	.byte	0xff
	.zero		1


	//   ....[146]....
        /*0a40*/ 	.word	0x00009540
        /*0a44*/ 	.word	0x00000000
        /*0a48*/ 	.word	0x00000000
        /*0a4c*/ 	.short	0x010a
        /*0a4e*/ 	.byte	0xff
	.zero		1


	//   ....[147]....
        /*0a50*/ 	.word	0x000095a0
        /*0a54*/ 	.word	0x00000000
        /*0a58*/ 	.word	0x00000000
        /*0a5c*/ 	.short	0x010a
        /*0a5e*/ 	.byte	0xff
	.zero		1


	//   ....[148]....
        /*0a60*/ 	.word	0x00009600
        /*0a64*/ 	.word	0x00000000
        /*0a68*/ 	.word	0x00000000
        /*0a6c*/ 	.short	0x010a
        /*0a6e*/ 	.byte	0xff
	.zero		1


	//   ....[149]....
        /*0a70*/ 	.word	0x00009660
        /*0a74*/ 	.word	0x00000000
        /*0a78*/ 	.word	0x00000000
        /*0a7c*/ 	.short	0x010a
        /*0a7e*/ 	.byte	0xff
	.zero		1


	//   ....[150]....
        /*0a80*/ 	.word	0x000096b0
        /*0a84*/ 	.word	0x00000000
        /*0a88*/ 	.word	0x00000180
        /*0a8c*/ 	.short	0x010a
        /*0a8e*/ 	.byte	0xff
	.zero		1


	//   ....[151]....
        /*0a90*/ 	.word	0x00009710
        /*0a94*/ 	.word	0x00000000
        /*0a98*/ 	.word	0x00000130
        /*0a9c*/ 	.short	0x010a
        /*0a9e*/ 	.byte	0xff
	.zero		1


	//   ....[152]....
        /*0aa0*/ 	.word	0x00009760
        /*0aa4*/ 	.word	0x00000000
        /*0aa8*/ 	.word	0x00000120
        /*0aac*/ 	.short	0x010a
        /*0aae*/ 	.byte	0xff
	.zero		1


	//   ....[153]....
        /*0ab0*/ 	.word	0x000097c0
        /*0ab4*/ 	.word	0x00000000
        /*0ab8*/ 	.word	0x00000130
        /*0abc*/ 	.short	0x010a
        /*0abe*/ 	.byte	0xff
	.zero		1


	//   ....[154]....
        /*0ac0*/ 	.word	0x00009820
        /*0ac4*/ 	.word	0x00000004
        /*0ac8*/ 	.word	0x00000008
        /*0acc*/ 	.short	0x010a
        /*0ace*/ 	.byte	0xff
	.zero		1


	//   ....[155]....
        /*0ad0*/ 	.word	0x00009900
        /*0ad4*/ 	.word	0x00000002
        /*0ad8*/ 	.word	0x00000008
        /*0adc*/ 	.short	0x010a
        /*0ade*/ 	.byte	0xff
	.zero		1


	//   ....[156]....
        /*0ae0*/ 	.word	0x00009950
        /*0ae4*/ 	.word	0x00000000
        /*0ae8*/ 	.word	0x00000120
        /*0aec*/ 	.short	0x010a
        /*0aee*/ 	.byte	0xff
	.zero		1


	//   ....[157]....
        /*0af0*/ 	.word	0x000099b0
        /*0af4*/ 	.word	0x00000000
        /*0af8*/ 	.word	0x00000160
        /*0afc*/ 	.short	0x010a
        /*0afe*/ 	.byte	0xff
	.zero		1


	//   ....[158]....
        /*0b00*/ 	.word	0x00009a10
        /*0b04*/ 	.word	0x00000000
        /*0b08*/ 	.word	0x00000000
        /*0b0c*/ 	.short	0x010a
        /*0b0e*/ 	.byte	0xff
	.zero		1


	//   ....[159]....
        /*0b10*/ 	.word	0x00009a70
        /*0b14*/ 	.word	0x00000000
        /*0b18*/ 	.word	0x00000000
        /*0b1c*/ 	.short	0x010a
        /*0b1e*/ 	.byte	0xff
	.zero		1


	//   ....[160]....
        /*0b20*/ 	.word	0x00009ad0
        /*0b24*/ 	.word	0x00000000
        /*0b28*/ 	.word	0x00000000
        /*0b2c*/ 	.short	0x010a
        /*0b2e*/ 	.byte	0xff
	.zero		1


	//   ....[161]....
        /*0b30*/ 	.word	0x00009b30
        /*0b34*/ 	.word	0x00000000
        /*0b38*/ 	.word	0x00000000
        /*0b3c*/ 	.short	0x010a
        /*0b3e*/ 	.byte	0xff
	.zero		1


	//   ....[162]....
        /*0b40*/ 	.word	0x00009b90
        /*0b44*/ 	.word	0x00000000
        /*0b48*/ 	.word	0x000001a0
        /*0b4c*/ 	.short	0x010a
        /*0b4e*/ 	.byte	0xff
	.zero		1


	//   ....[163]....
        /*0b50*/ 	.word	0x00009be0
        /*0b54*/ 	.word	0x00000000
        /*0b58*/ 	.word	0x00000120
        /*0b5c*/ 	.short	0x010a
        /*0b5e*/ 	.byte	0xff
	.zero		1


	//   ....[164]....
        /*0b60*/ 	.word	0x00009c40
        /*0b64*/ 	.word	0x00000000
        /*0b68*/ 	.word	0x00000118
        /*0b6c*/ 	.short	0x010a
        /*0b6e*/ 	.byte	0xff
	.zero		1


	//   ....[165]....
        /*0b70*/ 	.word	0x00009ca0
        /*0b74*/ 	.word	0x00000000
        /*0b78*/ 	.word	0x000000f0
        /*0b7c*/ 	.short	0x010a
        /*0b7e*/ 	.byte	0xff
	.zero		1


	//   ....[166]....
        /*0b80*/ 	.word	0x00009d00
        /*0b84*/ 	.word	0x00000000
        /*0b88*/ 	.word	0x000000f8
        /*0b8c*/ 	.short	0x010a
        /*0b8e*/ 	.byte	0xff
	.zero		1


	//   ....[167]....
        /*0b90*/ 	.word	0x00009d60
        /*0b94*/ 	.word	0x00000000
        /*0b98*/ 	.word	0x00000100
        /*0b9c*/ 	.short	0x010a
        /*0b9e*/ 	.byte	0xff
	.zero		1


	//   ....[168]....
        /*0ba0*/ 	.word	0x00009dc0
        /*0ba4*/ 	.word	0x00000000
        /*0ba8*/ 	.word	0x00000108
        /*0bac*/ 	.short	0x010a
        /*0bae*/ 	.byte	0xff
	.zero		1


	//   ....[169]....
        /*0bb0*/ 	.word	0x00009e20
        /*0bb4*/ 	.word	0x00000000
        /*0bb8*/ 	.word	0x000000f0
        /*0bbc*/ 	.short	0x010a
        /*0bbe*/ 	.byte	0xff
	.zero		1


	//   ....[170]....
        /*0bc0*/ 	.word	0x00009e80
        /*0bc4*/ 	.word	0x00000000
        /*0bc8*/ 	.word	0x000000f8
        /*0bcc*/ 	.short	0x010a
        /*0bce*/ 	.byte	0xff
	.zero		1


	//   ....[171]....
        /*0bd0*/ 	.word	0x00009ee0
        /*0bd4*/ 	.word	0x00000000
        /*0bd8*/ 	.word	0x00000100
        /*0bdc*/ 	.short	0x010a
        /*0bde*/ 	.byte	0xff
	.zero		1


	//   ....[172]....
        /*0be0*/ 	.word	0x00009f30
        /*0be4*/ 	.word	0x00000000
        /*0be8*/ 	.word	0x00000120
        /*0bec*/ 	.short	0x010a
        /*0bee*/ 	.byte	0xff
	.zero		1


	//   ....[173]....
        /*0bf0*/ 	.word	0x00009f80
        /*0bf4*/ 	.word	0x00000003
        /*0bf8*/ 	.word	0x000000d0
        /*0bfc*/ 	.short	0x010a
        /*0bfe*/ 	.byte	0xff
	.zero		1


	//   ....[174]....
        /*0c00*/ 	.word	0x00009fd0
        /*0c04*/ 	.word	0x00000041
        /*0c08*/ 	.word	0x00000140
        /*0c0c*/ 	.short	0x010a
        /*0c0e*/ 	.byte	0xff
	.zero		1


	//----- nvinfo : EIATTR_NUM_MBARRIERS
	.align		4
.L_47:
        /*0c10*/ 	.byte	0x03, 0x38
        /*0c12*/ 	.short	0x0035


	//----- nvinfo : EIATTR_EXIT_INSTR_OFFSETS
	.align		4
        /*0c14*/ 	.byte	0x04, 0x1c
        /*0c16*/ 	.short	(.L_49 - .L_48)


	//   ....[0]....
.L_48:
        /*0c18*/ 	.word	0x00002e10


	//   ....[1]....
        /*0c1c*/ 	.word	0x00003310


	//   ....[2]....
        /*0c20*/ 	.word	0x00003370


	//   ....[3]....
        /*0c24*/ 	.word	0x000046f0


	//   ....[4]....
        /*0c28*/ 	.word	0x000058d0


	//   ....[5]....
        /*0c2c*/ 	.word	0x00005910


	//   ....[6]....
        /*0c30*/ 	.word	0x00008f90


	//   ....[7]....
        /*0c34*/ 	.word	0x00009010


	//   ....[8]....
        /*0c38*/ 	.word	0x00009040


	//   ....[9]....
        /*0c3c*/ 	.word	0x000090c0


	//----- nvinfo : EIATTR_MAX_THREADS
	.align		4
.L_49:
        /*0c40*/ 	.byte	0x04, 0x05
        /*0c42*/ 	.short	(.L_51 - .L_50)
.L_50:
        /*0c44*/ 	.word	0x00000100
        /*0c48*/ 	.word	0x00000001
        /*0c4c*/ 	.word	0x00000001


	//----- nvinfo : EIATTR_CRS_STACK_SIZE
	.align		4
.L_51:
        /*0c50*/ 	.byte	0x04, 0x1e
        /*0c52*/ 	.short	(.L_53 - .L_52)
.L_52:
        /*0c54*/ 	.word	0x00000000


	//----- nvinfo : EIATTR_CBANK_PARAM_SIZE
	.align		4
.L_53:
        /*0c58*/ 	.byte	0x03, 0x19
        /*0c5a*/ 	.short	0x0800


	//----- nvinfo : EIATTR_PARAM_CBANK
	.align		4
        /*0c5c*/ 	.byte	0x04, 0x0a
        /*0c5e*/ 	.short	(.L_55 - .L_54)
	.align		4
.L_54:
        /*0c60*/ 	.word	index@(.nv.constant0._ZN7cutlass13device_kernelINS_4gemm6kernel13GemmUniversalIN4cute5tupleIJiiiiEEENS1_10collective13CollectiveMmaINS1_35MainloopSm100TmaUmmaWarpSpecializedILi13ELi2ELi4ENS5_IJNS4_1CILi2EEENSA_ILi1EEESC_EEEEENS5_IJNSA_ILi128EEESF_NSA_ILi64EEEEEENS_6half_tENS5_IJlSC_lEEESI_SJ_NS4_8TiledMMAINS4_8MMA_AtomIJNS4_26SM100_MMA_F16BF16_2x1SM_SSISI_SI_fLi128ELi128ELNS4_4UMMA5MajorE0ELSO_0ELNSN_7ScaleInE0ELSP_0EEEEEENS4_6LayoutINS5_IJSC_SC_SC_EEENS5_IJNSA_ILi0EEESU_SU_EEEEENS5_IJNS4_10UnderscoreESX_SX_EEEEENS4_18SM100_TMA_2SM_LOADENS4_14ComposedLayoutINS4_7SwizzleILi3ELi4ELi3EEENS4_18smem_ptr_flag_bitsILi16EEENSS_INS5_IJNSA_ILi8EEESG_EEENS5_IJSG_SC_EEEEEEEvNS4_8identityES10_S1A_vS1B_EENS_8epilogue10collective18CollectiveEpilogueINS1D_23Sm100TmaWarpSpecializedILi4ELi2ELi16ELb1ELb0EEEJNS5_IJSG_SF_SG_EEENS5_IJNSS_ISG_SC_EENSS_INS5_IJNSA_ILi16EEESB_EEENS5_IJSC_SG_EEEEEEEESI_SJ_SI_SJ_NS1D_6fusion15FusionCallbacksIS1H_NS1P_13LinCombEltActINS1D_6thread4GELUESI_fSI_fLNS_15FloatRoundStyleE2EEES1I_S1O_JEEENS4_5SM1004TMEM4LOAD26SM100_TMEM_LOAD_32dp32b16xENS4_13SM90_TMA_LOADENS11_INS12_ILi1ELi4ELi3EEES15_NSS_INS5_IJS16_S1K_EEENS5_IJS1K_SC_EEEEEEENS4_39AutoVectorizingCopyWithAssumedAlignmentILi128EEENS4_14SM90_TMA_STOREES26_S28_S28_EEEvvEEEEvNT_6ParamsE)
        /*0c64*/ 	.short	0x0380
        /*0c66*/ 	.short	0x0800


	//----- nvinfo : EIATTR_SW_WAR
	.align		4
.L_55:
        /*0c68*/ 	.byte	0x04, 0x36
        /*0c6a*/ 	.short	(.L_57 - .L_56)
.L_56:
        /*0c6c*/ 	.word	0x00000008
.L_57:


//--------------------- .nv.callgraph             --------------------------
	.section	.nv.callgraph,"",@"SHT_CUDA_CALLGRAPH"
	.align	4
	.sectionentsize	8
	.align		4
        /*0000*/ 	.word	0x00000000
	.align		4
        /*0004*/ 	.word	0xffffffff
	.align		4
        /*0008*/ 	.word	index@(_ZN7cutlass13device_kernelINS_4gemm6kernel13GemmUniversalIN4cute5tupleIJiiiiEEENS1_10collective13CollectiveMmaINS1_35MainloopSm100TmaUmmaWarpSpecializedILi13ELi2ELi4ENS5_IJNS4_1CILi2EEENSA_ILi1EEESC_EEEEENS5_IJNSA_ILi128EEESF_NSA_ILi64EEEEEENS_6half_tENS5_IJlSC_lEEESI_SJ_NS4_8TiledMMAINS4_8MMA_AtomIJNS4_26SM100_MMA_F16BF16_2x1SM_SSISI_SI_fLi128ELi128ELNS4_4UMMA5MajorE0ELSO_0ELNSN_7ScaleInE0ELSP_0EEEEEENS4_6LayoutINS5_IJSC_SC_SC_EEENS5_IJNSA_ILi0EEESU_SU_EEEEENS5_IJNS4_10UnderscoreESX_SX_EEEEENS4_18SM100_TMA_2SM_LOADENS4_14ComposedLayoutINS4_7SwizzleILi3ELi4ELi3EEENS4_18smem_ptr_flag_bitsILi16EEENSS_INS5_IJNSA_ILi8EEESG_EEENS5_IJSG_SC_EEEEEEEvNS4_8identityES10_S1A_vS1B_EENS_8epilogue10collective18CollectiveEpilogueINS1D_23Sm100TmaWarpSpecializedILi4ELi2ELi16ELb1ELb0EEEJNS5_IJSG_SF_SG_EEENS5_IJNSS_ISG_SC_EENSS_INS5_IJNSA_ILi16EEESB_EEENS5_IJSC_SG_EEEEEEEESI_SJ_SI_SJ_NS1D_6fusion15FusionCallbacksIS1H_NS1P_13LinCombEltActINS1D_6thread4GELUESI_fSI_fLNS_15FloatRoundStyleE2EEES1I_S1O_JEEENS4_5SM1004TMEM4LOAD26SM100_TMEM_LOAD_32dp32b16xENS4_13SM90_TMA_LOADENS11_INS12_ILi1ELi4ELi3EEES15_NSS_INS5_IJS16_S1K_EEENS5_IJS1K_SC_EEEEEEENS4_39AutoVectorizingCopyWithAssumedAlignmentILi128EEENS4_14SM90_TMA_STOREES26_S28_S28_EEEvvEEEEvNT_6ParamsE)
	.align		4
        /*000c*/ 	.word	index@(__assertfail)
	.align		4
        /*0010*/ 	.word	0x00000000
	.align		4
        /*0014*/ 	.word	0xfffffffe
	.align		4
        /*0018*/ 	.word	0x00000000
	.align		4
        /*001c*/ 	.word	0xfffffffd
	.align		4
        /*0020*/ 	.word	0x00000000
	.align		4
        /*0024*/ 	.word	0xfffffffc


//--------------------- .nv.constant4             --------------------------
	.section	.nv.constant4,"a",@progbits
	.align	8
	.align		8
.nv.constant4:
        /*0000*/ 	.dword	__assertfail
	.align		8
        /*0008*/ 	.dword	__unnamed_1
	.align		8
        /*0010*/ 	.dword	__unnamed_2
	.align		8
        /*0018*/ 	.dword	_ZN39_INTERNAL_f2785451_4_k_cu_45885d38_29734cuda3std3__45__cpo5beginE
	.align		8
        /*0020*/ 	.dword	_ZN39_INTERNAL_f2785451_4_k_cu_45885d38_29734cuda3std3__45__cpo3endE
	.align		8
        /*0028*/ 	.dword	_ZN39_INTERNAL_f2785451_4_k_cu_45885d38_29734cuda3std3__45__cpo6cbeginE
	.align		8
        /*0030*/ 	.dword	_ZN39_INTERNAL_f2785451_4_k_cu_45885d38_29734cuda3std3__45__cpo4cendE
	.align		8
        /*0038*/ 	.dword	_ZN39_INTERNAL_f2785451_4_k_cu_45885d38_29734cuda3std3__441_GLOBAL__N__f2785451_4_k_cu_45885d38_29736ignoreE
	.align		8
        /*0040*/ 	.dword	_ZN39_INTERNAL_f2785451_4_k_cu_45885d38_29734cuda3std3__419piecewise_constructE
	.align		8
        /*0048*/ 	.dword	_ZN39_INTERNAL_f2785451_4_k_cu_45885d38_29734cuda3std3__48in_placeE
	.align		8
        /*0050*/ 	.dword	_ZN39_INTERNAL_f2785451_4_k_cu_45885d38_29734cuda3std6ranges3__45__cpo4swapE
	.align		8
        /*0058*/ 	.dword	_ZN39_INTERNAL_f2785451_4_k_cu_45885d38_29734cuda3std6ranges3__45__cpo9iter_moveE
	.align		8
        /*0060*/ 	.dword	_ZN39_INTERNAL_f2785451_4_k_cu_45885d38_29734cute7productE
	.align		8
        /*0068*/ 	.dword	_ZN39_INTERNAL_f2785451_4_k_cu_45885d38_29734cute1_E
	.align		8
        /*0070*/ 	.dword	$str$25
	.align		8
        /*0078*/ 	.dword	$str$26
	.align		8
        /*0080*/ 	.dword	$str$27
	.align		8
        /*0088*/ 	.dword	$str$28


//--------------------- .text._ZN7cutlass13device_kernelINS_4gemm6kernel13GemmUniversalIN4cute5tupleIJiiiiEEENS1_10collective13CollectiveMmaINS1_35MainloopSm100TmaUmmaWarpSpecializedILi13ELi2ELi4ENS5_IJNS4_1CILi2EEENSA_ILi1EEESC_EEEEENS5_IJNSA_ILi128EEESF_NSA_ILi64EEEEEENS_6half_tENS5_IJlSC_lEEESI_SJ_NS4_8TiledMMAINS4_8MMA_AtomIJNS4_26SM100_MMA_F16BF16_2x1SM_SSISI_SI_fLi128ELi128ELNS4_4UMMA5MajorE0ELSO_0ELNSN_7ScaleInE0ELSP_0EEEEEENS4_6LayoutINS5_IJSC_SC_SC_EEENS5_IJNSA_ILi0EEESU_SU_EEEEENS5_IJNS4_10UnderscoreESX_SX_EEEEENS4_18SM100_TMA_2SM_LOADENS4_14ComposedLayoutINS4_7SwizzleILi3ELi4ELi3EEENS4_18smem_ptr_flag_bitsILi16EEENSS_INS5_IJNSA_ILi8EEESG_EEENS5_IJSG_SC_EEEEEEEvNS4_8identityES10_S1A_vS1B_EENS_8epilogue10collective18CollectiveEpilogueINS1D_23Sm100TmaWarpSpecializedILi4ELi2ELi16ELb1ELb0EEEJNS5_IJSG_SF_SG_EEENS5_IJNSS_ISG_SC_EENSS_INS5_IJNSA_ILi16EEESB_EEENS5_IJSC_SG_EEEEEEEESI_SJ_SI_SJ_NS1D_6fusion15FusionCallbacksIS1H_NS1P_13LinCombEltActINS1D_6thread4GELUESI_fSI_fLNS_15FloatRoundStyleE2EEES1I_S1O_JEEENS4_5SM1004TMEM4LOAD26SM100_TMEM_LOAD_32dp32b16xENS4_13SM90_TMA_LOADENS11_INS12_ILi1ELi4ELi3EEES15_NSS_INS5_IJS16_S1K_EEENS5_IJS1K_SC_EEEEEEENS4_39AutoVectorizingCopyWithAssumedAlignmentILi128EEENS4_14SM90_TMA_STOREES26_S28_S28_EEEvvEEEEvNT_6ParamsE --------------------------
	.section	.text._ZN7cutlass13device_kernelINS_4gemm6kernel13GemmUniversalIN4cute5tupleIJiiiiEEENS1_10collective13CollectiveMmaINS1_35MainloopSm100TmaUmmaWarpSpecializedILi13ELi2ELi4ENS5_IJNS4_1CILi2EEENSA_ILi1EEESC_EEEEENS5_IJNSA_ILi128EEESF_NSA_ILi64EEEEEENS_6half_tENS5_IJlSC_lEEESI_SJ_NS4_8TiledMMAINS4_8MMA_AtomIJNS4_26SM100_MMA_F16BF16_2x1SM_SSISI_SI_fLi128ELi128ELNS4_4UMMA5MajorE0ELSO_0ELNSN_7ScaleInE0ELSP_0EEEEEENS4_6LayoutINS5_IJSC_SC_SC_EEENS5_IJNSA_ILi0EEESU_SU_EEEEENS5_IJNS4_10UnderscoreESX_SX_EEEEENS4_18SM100_TMA_2SM_LOADENS4_14ComposedLayoutINS4_7SwizzleILi3ELi4ELi3EEENS4_18smem_ptr_flag_bitsILi16EEENSS_INS5_IJNSA_ILi8EEESG_EEENS5_IJSG_SC_EEEEEEEvNS4_8identityES10_S1A_vS1B_EENS_8epilogue10collective18CollectiveEpilogueINS1D_23Sm100TmaWarpSpecializedILi4ELi2ELi16ELb1ELb0EEEJNS5_IJSG_SF_SG_EEENS5_IJNSS_ISG_SC_EENSS_INS5_IJNSA_ILi16EEESB_EEENS5_IJSC_SG_EEEEEEEESI_SJ_SI_SJ_NS1D_6fusion15FusionCallbacksIS1H_NS1P_13LinCombEltActINS1D_6thread4GELUESI_fSI_fLNS_15FloatRoundStyleE2EEES1I_S1O_JEEENS4_5SM1004TMEM4LOAD26SM100_TMEM_LOAD_32dp32b16xENS4_13SM90_TMA_LOADENS11_INS12_ILi1ELi4ELi3EEES15_NSS_INS5_IJS16_S1K_EEENS5_IJS1K_SC_EEEEEEENS4_39AutoVectorizingCopyWithAssumedAlignmentILi128EEENS4_14SM90_TMA_STOREES26_S28_S28_EEEvvEEEEvNT_6ParamsE,"ax",@progbits
	.align	128
.text._ZN7cutlass13device_kernelINS_4gemm6kernel13GemmUniversalIN4cute5tupleIJiiiiEEENS1_10collective13CollectiveMmaINS1_35MainloopSm100TmaUmmaWarpSpecializedILi13ELi2ELi4ENS5_IJNS4_1CILi2EEENSA_ILi1EEESC_EEEEENS5_IJNSA_ILi128EEESF_NSA_ILi64EEEEEENS_6half_tENS5_IJlSC_lEEESI_SJ_NS4_8TiledMMAINS4_8MMA_AtomIJNS4_26SM100_MMA_F16BF16_2x1SM_SSISI_SI_fLi128ELi128ELNS4_4UMMA5MajorE0ELSO_0ELNSN_7ScaleInE0ELSP_0EEEEEENS4_6LayoutINS5_IJSC_SC_SC_EEENS5_IJNSA_ILi0EEESU_SU_EEEEENS5_IJNS4_10UnderscoreESX_SX_EEEEENS4_18SM100_TMA_2SM_LOADENS4_14ComposedLayoutINS4_7SwizzleILi3ELi4ELi3EEENS4_18smem_ptr_flag_bitsILi16EEENSS_INS5_IJNSA_ILi8EEESG_EEENS5_IJSG_SC_EEEEEEEvNS4_8identityES10_S1A_vS1B_EENS_8epilogue10collective18CollectiveEpilogueINS1D_23Sm100TmaWarpSpecializedILi4ELi2ELi16ELb1ELb0EEEJNS5_IJSG_SF_SG_EEENS5_IJNSS_ISG_SC_EENSS_INS5_IJNSA_ILi16EEESB_EEENS5_IJSC_SG_EEEEEEEESI_SJ_SI_SJ_NS1D_6fusion15FusionCallbacksIS1H_NS1P_13LinCombEltActINS1D_6thread4GELUESI_fSI_fLNS_15FloatRoundStyleE2EEES1I_S1O_JEEENS4_5SM1004TMEM4LOAD26SM100_TMEM_LOAD_32dp32b16xENS4_13SM90_TMA_LOADENS11_INS12_ILi1ELi4ELi3EEES15_NSS_INS5_IJS16_S1K_EEENS5_IJS1K_SC_EEEEEEENS4_39AutoVectorizingCopyWithAssumedAlignmentILi128EEENS4_14SM90_TMA_STOREES26_S28_S28_EEEvvEEEEvNT_6ParamsE:
        .type           _ZN7cutlass13device_kernelINS_4gemm6kernel13GemmUniversalIN4cute5tupleIJiiiiEEENS1_10collective13CollectiveMmaINS1_35MainloopSm100TmaUmmaWarpSpecializedILi13ELi2ELi4ENS5_IJNS4_1CILi2EEENSA_ILi1EEESC_EEEEENS5_IJNSA_ILi128EEESF_NSA_ILi64EEEEEENS_6half_tENS5_IJlSC_lEEESI_SJ_NS4_8TiledMMAINS4_8MMA_AtomIJNS4_26SM100_MMA_F16BF16_2x1SM_SSISI_SI_fLi128ELi128ELNS4_4UMMA5MajorE0ELSO_0ELNSN_7ScaleInE0ELSP_0EEEEEENS4_6LayoutINS5_IJSC_SC_SC_EEENS5_IJNSA_ILi0EEESU_SU_EEEEENS5_IJNS4_10UnderscoreESX_SX_EEEEENS4_18SM100_TMA_2SM_LOADENS4_14ComposedLayoutINS4_7SwizzleILi3ELi4ELi3EEENS4_18smem_ptr_flag_bitsILi16EEENSS_INS5_IJNSA_ILi8EEESG_EEENS5_IJSG_SC_EEEEEEEvNS4_8identityES10_S1A_vS1B_EENS_8epilogue10collective18CollectiveEpilogueINS1D_23Sm100TmaWarpSpecializedILi4ELi2ELi16ELb1ELb0EEEJNS5_IJSG_SF_SG_EEENS5_IJNSS_ISG_SC_EENSS_INS5_IJNSA_ILi16EEESB_EEENS5_IJSC_SG_EEEEEEEESI_SJ_SI_SJ_NS1D_6fusion15FusionCallbacksIS1H_NS1P_13LinCombEltActINS1D_6thread4GELUESI_fSI_fLNS_15FloatRoundStyleE2EEES1I_S1O_JEEENS4_5SM1004TMEM4LOAD26SM100_TMEM_LOAD_32dp32b16xENS4_13SM90_TMA_LOADENS11_INS12_ILi1ELi4ELi3EEES15_NSS_INS5_IJS16_S1K_EEENS5_IJS1K_SC_EEEEEEENS4_39AutoVectorizingCopyWithAssumedAlignmentILi128EEENS4_14SM90_TMA_STOREES26_S28_S28_EEEvvEEEEvNT_6ParamsE,@function
        .size           _ZN7cutlass13device_kernelINS_4gemm6kernel13GemmUniversalIN4cute5tupleIJiiiiEEENS1_10collective13CollectiveMmaINS1_35MainloopSm100TmaUmmaWarpSpecializedILi13ELi2ELi4ENS5_IJNS4_1CILi2EEENSA_ILi1EEESC_EEEEENS5_IJNSA_ILi128EEESF_NSA_ILi64EEEEEENS_6half_tENS5_IJlSC_lEEESI_SJ_NS4_8TiledMMAINS4_8MMA_AtomIJNS4_26SM100_MMA_F16BF16_2x1SM_SSISI_SI_fLi128ELi128ELNS4_4UMMA5MajorE0ELSO_0ELNSN_7ScaleInE0ELSP_0EEEEEENS4_6LayoutINS5_IJSC_SC_SC_EEENS5_IJNSA_ILi0EEESU_SU_EEEEENS5_IJNS4_10UnderscoreESX_SX_EEEEENS4_18SM100_TMA_2SM_LOADENS4_14ComposedLayoutINS4_7SwizzleILi3ELi4ELi3EEENS4_18smem_ptr_flag_bitsILi16EEENSS_INS5_IJNSA_ILi8EEESG_EEENS5_IJSG_SC_EEEEEEEvNS4_8identityES10_S1A_vS1B_EENS_8epilogue10collective18CollectiveEpilogueINS1D_23Sm100TmaWarpSpecializedILi4ELi2ELi16ELb1ELb0EEEJNS5_IJSG_SF_SG_EEENS5_IJNSS_ISG_SC_EENSS_INS5_IJNSA_ILi16EEESB_EEENS5_IJSC_SG_EEEEEEEESI_SJ_SI_SJ_NS1D_6fusion15FusionCallbacksIS1H_NS1P_13LinCombEltActINS1D_6thread4GELUESI_fSI_fLNS_15FloatRoundStyleE2EEES1I_S1O_JEEENS4_5SM1004TMEM4LOAD26SM100_TMEM_LOAD_32dp32b16xENS4_13SM90_TMA_LOADENS11_INS12_ILi1ELi4ELi3EEES15_NSS_INS5_IJS16_S1K_EEENS5_IJS1K_SC_EEEEEEENS4_39AutoVectorizingCopyWithAssumedAlignmentILi128EEENS4_14SM90_TMA_STOREES26_S28_S28_EEEvvEEEEvNT_6ParamsE,(.L_x_210 - _ZN7cutlass13device_kernelINS_4gemm6kernel13GemmUniversalIN4cute5tupleIJiiiiEEENS1_10collective13CollectiveMmaINS1_35MainloopSm100TmaUmmaWarpSpecializedILi13ELi2ELi4ENS5_IJNS4_1CILi2EEENSA_ILi1EEESC_EEEEENS5_IJNSA_ILi128EEESF_NSA_ILi64EEEEEENS_6half_tENS5_IJlSC_lEEESI_SJ_NS4_8TiledMMAINS4_8MMA_AtomIJNS4_26SM100_MMA_F16BF16_2x1SM_SSISI_SI_fLi128ELi128ELNS4_4UMMA5MajorE0ELSO_0ELNSN_7ScaleInE0ELSP_0EEEEEENS4_6LayoutINS5_IJSC_SC_SC_EEENS5_IJNSA_ILi0EEESU_SU_EEEEENS5_IJNS4_10UnderscoreESX_SX_EEEEENS4_18SM100_TMA_2SM_LOADENS4_14ComposedLayoutINS4_7SwizzleILi3ELi4ELi3EEENS4_18smem_ptr_flag_bitsILi16EEENSS_INS5_IJNSA_ILi8EEESG_EEENS5_IJSG_SC_EEEEEEEvNS4_8identityES10_S1A_vS1B_EENS_8epilogue10collective18CollectiveEpilogueINS1D_23Sm100TmaWarpSpecializedILi4ELi2ELi16ELb1ELb0EEEJNS5_IJSG_SF_SG_EEENS5_IJNSS_ISG_SC_EENSS_INS5_IJNSA_ILi16EEESB_EEENS5_IJSC_SG_EEEEEEEESI_SJ_SI_SJ_NS1D_6fusion15FusionCallbacksIS1H_NS1P_13LinCombEltActINS1D_6thread4GELUESI_fSI_fLNS_15FloatRoundStyleE2EEES1I_S1O_JEEENS4_5SM1004TMEM4LOAD26SM100_TMEM_LOAD_32dp32b16xENS4_13SM90_TMA_LOADENS11_INS12_ILi1ELi4ELi3EEES15_NSS_INS5_IJS16_S1K_EEENS5_IJS1K_SC_EEEEEEENS4_39AutoVectorizingCopyWithAssumedAlignmentILi128EEENS4_14SM90_TMA_STOREES26_S28_S28_EEEvvEEEEvNT_6ParamsE)
        .other          _ZN7cutlass13device_kernelINS_4gemm6kernel13GemmUniversalIN4cute5tupleIJiiiiEEENS1_10collective13CollectiveMmaINS1_35MainloopSm100TmaUmmaWarpSpecializedILi13ELi2ELi4ENS5_IJNS4_1CILi2EEENSA_ILi1EEESC_EEEEENS5_IJNSA_ILi128EEESF_NSA_ILi64EEEEEENS_6half_tENS5_IJlSC_lEEESI_SJ_NS4_8TiledMMAINS4_8MMA_AtomIJNS4_26SM100_MMA_F16BF16_2x1SM_SSISI_SI_fLi128ELi128ELNS4_4UMMA5MajorE0ELSO_0ELNSN_7ScaleInE0ELSP_0EEEEEENS4_6LayoutINS5_IJSC_SC_SC_EEENS5_IJNSA_ILi0EEESU_SU_EEEEENS5_IJNS4_10UnderscoreESX_SX_EEEEENS4_18SM100_TMA_2SM_LOADENS4_14ComposedLayoutINS4_7SwizzleILi3ELi4ELi3EEENS4_18smem_ptr_flag_bitsILi16EEENSS_INS5_IJNSA_ILi8EEESG_EEENS5_IJSG_SC_EEEEEEEvNS4_8identityES10_S1A_vS1B_EENS_8epilogue10collective18CollectiveEpilogueINS1D_23Sm100TmaWarpSpecializedILi4ELi2ELi16ELb1ELb0EEEJNS5_IJSG_SF_SG_EEENS5_IJNSS_ISG_SC_EENSS_INS5_IJNSA_ILi16EEESB_EEENS5_IJSC_SG_EEEEEEEESI_SJ_SI_SJ_NS1D_6fusion15FusionCallbacksIS1H_NS1P_13LinCombEltActINS1D_6thread4GELUESI_fSI_fLNS_15FloatRoundStyleE2EEES1I_S1O_JEEENS4_5SM1004TMEM4LOAD26SM100_TMEM_LOAD_32dp32b16xENS4_13SM90_TMA_LOADENS11_INS12_ILi1ELi4ELi3EEES15_NSS_INS5_IJS16_S1K_EEENS5_IJS1K_SC_EEEEEEENS4_39AutoVectorizingCopyWithAssumedAlignmentILi128EEENS4_14SM90_TMA_STOREES26_S28_S28_EEEvvEEEEvNT_6ParamsE,@"STO_CUDA_ENTRY STV_DEFAULT"
_ZN7cutlass13device_kernelINS_4gemm6kernel13GemmUniversalIN4cute5tupleIJiiiiEEENS1_10collective13CollectiveMmaINS1_35MainloopSm100TmaUmmaWarpSpecializedILi13ELi2ELi4ENS5_IJNS4_1CILi2EEENSA_ILi1EEESC_EEEEENS5_IJNSA_ILi128EEESF_NSA_ILi64EEEEEENS_6half_tENS5_IJlSC_lEEESI_SJ_NS4_8TiledMMAINS4_8MMA_AtomIJNS4_26SM100_MMA_F16BF16_2x1SM_SSISI_SI_fLi128ELi128ELNS4_4UMMA5MajorE0ELSO_0ELNSN_7ScaleInE0ELSP_0EEEEEENS4_6LayoutINS5_IJSC_SC_SC_EEENS5_IJNSA_ILi0EEESU_SU_EEEEENS5_IJNS4_10UnderscoreESX_SX_EEEEENS4_18SM100_TMA_2SM_LOADENS4_14ComposedLayoutINS4_7SwizzleILi3ELi4ELi3EEENS4_18smem_ptr_flag_bitsILi16EEENSS_INS5_IJNSA_ILi8EEESG_EEENS5_IJSG_SC_EEEEEEEvNS4_8identityES10_S1A_vS1B_EENS_8epilogue10collective18CollectiveEpilogueINS1D_23Sm100TmaWarpSpecializedILi4ELi2ELi16ELb1ELb0EEEJNS5_IJSG_SF_SG_EEENS5_IJNSS_ISG_SC_EENSS_INS5_IJNSA_ILi16EEESB_EEENS5_IJSC_SG_EEEEEEEESI_SJ_SI_SJ_NS1D_6fusion15FusionCallbacksIS1H_NS1P_13LinCombEltActINS1D_6thread4GELUESI_fSI_fLNS_15FloatRoundStyleE2EEES1I_S1O_JEEENS4_5SM1004TMEM4LOAD26SM100_TMEM_LOAD_32dp32b16xENS4_13SM90_TMA_LOADENS11_INS12_ILi1ELi4ELi3EEES15_NSS_INS5_IJS16_S1K_EEENS5_IJS1K_SC_EEEEEEENS4_39AutoVectorizingCopyWithAssumedAlignmentILi128EEENS4_14SM90_TMA_STOREES26_S28_S28_EEEvvEEEEvNT_6ParamsE:
[----:B------:R-:W1:Y:S01]  /*0000*/  LDC R1, c[0x0][0x37c] ;  /* 0x0000df00ff017b82 */ /* 0x000e620000000800 */
[----:B------:R-:W2:Y:S01]  /*0010*/  S2R R85, SR_TID.X ;  /* 0x0000000000557919 */ /* 0x000ea20000002100 */
[----:B------:R-:W3:Y:S06]  /*0020*/  LDCU.64 UR8, c[0x0][0x890] ;  /* 0x00011200ff0877ac */ /* 0x000eec0008000a00 */
[----:B------:R-:W4:Y:S01]  /*0030*/  S2UR UR37, SR_CgaCtaId ;  /* 0x00000000002579c3 */ /* 0x000f220000008800 */
[----:B------:R-:W-:Y:S02]  /*0040*/  PRMT R64, RZ, 0x7610, R64 ;  /* 0x00007610ff407816 */ /* 0x000fe40000000040 */
[----:B------:R-:W-:Y:S01]  /*0050*/  ELECT P0, URZ, PT ;  /* 0x0000000000ff782f */ /* 0x000fe20003800000 */
[----:B------:R-:W1:Y:S01]  /*0060*/  LDCU.64 UR38, c[0x0][0x358] ;  /* 0x00006b00ff2677ac */ /* 0x000e620008000a00 */
[----:B---3--:R-:W-:-:S04]  /*0070*/  UISETP.NE.U32.AND UP2, UPT, UR8, URZ, UPT ;  /* 0x000000ff0800728c */ /* 0x008fc8000bf45070 */
[----:B------:R-:W-:Y:S02]  /*0080*/  UISETP.NE.AND.EX UP2, UPT, UR9, URZ, UPT, UP2 ;  /* 0x000000ff0900728c */ /* 0x000fe4000bf45320 */
[----:B----4-:R-:W-:Y:S02]  /*0090*/  ULOP3.LUT UR5, UR37, 0x1, URZ, 0xc0, !UPT ;  /* 0x0000000125057892 */ /* 0x010fe4000f8ec0ff */
[----:B------:R-:W-:Y:S01]  /*00a0*/  ULOP3.LUT UR4, UR37, 0x1, URZ, 0x3c, !UPT ;  /* 0x0000000125047892 */ /* 0x000fe2000f8e3cff */
[----:B--2---:R-:W-:-:S05]  /*00b0*/  SHF.R.U32.HI R86, RZ, 0x5, R85 ;  /* 0x00000005ff567819 */ /* 0x004fca0000011655 */
[----:B------:R-:W2:Y:S02]  /*00c0*/  SHFL.IDX PT, R0, R86, RZ, 0x1f ;  /* 0x00001fff56007589 */ /* 0x000ea400000e0000 */
[----:B--2---:R-:W-:Y:S01]  /*00d0*/  R2UR UR10, R0 ;  /* 0x00000000000a72ca */ /* 0x004fe200000e0000 */
[----:B-1----:R-:W-:Y:S05]  /*00e0*/  BRA.U UP2, `(.L_x_0) ;  /* 0x00000001022c7547 */ /* 0x002fea000b800000 */
[----:B------:R-:W1:Y:S02]  /*00f0*/  LDCU.64 UR6, c[0x0][0x888] ;  /* 0x00011100ff0677ac */ /* 0x000e640008000a00 */
[----:B-1----:R-:W-:-:S04]  /*0100*/  UISETP.NE.U32.AND UP0, UPT, UR6, URZ, UPT ;  /* 0x000000ff0600728c */ /* 0x002fc8000bf05070 */
[----:B------:R-:W-:-:S09]  /*0110*/  UISETP.NE.AND.EX UP0, UPT, UR7, URZ, UPT, UP0 ;  /* 0x000000ff0700728c */ /* 0x000fd2000bf05300 */
[----:B------:R-:W-:Y:S05]  /*0120*/  BRA.U !UP0, `(.L_x_1) ;  /* 0x0000000108107547 */ /* 0x000fea000b800000 */
[----:B------:R-:W1:Y:S02]  /*0130*/  LDC.64 R52, c[0x0][0x888] ;  /* 0x00022200ff347b82 */ /* 0x000e640000000a00 */
[----:B-1----:R1:W5:Y:S01]  /*0140*/  LDG.E R52, desc[UR38][R52.64] ;  /* 0x0000002634347981 */ /* 0x002362000c1e1900 */
[----:B------:R-:W-:Y:S01]  /*0150*/  HFMA2 R64, -RZ, RZ, 0, 5.9604644775390625e-08 ;  /* 0x00000001ff407431 */ /* 0x000fe200000001ff */
[----:B------:R-:W-:Y:S05]  /*0160*/  BRA `(.L_x_0) ;  /* 0x00000000000c7947 */ /* 0x000fea0003800000 */
.L_x_1:
[----:B------:R-:W1:Y:S01]  /*0170*/  LDCU UR6, c[0x0][0x880] ;  /* 0x00011000ff0677ac */ /* 0x000e620008000800 */
[----:B------:R-:W-:Y:S01]  /*0180*/  HFMA2 R64, -RZ, RZ, 0, 5.9604644775390625e-08 ;  /* 0x00000001ff407431 */ /* 0x000fe200000001ff */
[----:B-1----:R-:W-:-:S07]  /*0190*/  MOV R52, UR6 ;  /* 0x0000000600347c02 */ /* 0x002fce0008000f00 */
.L_x_0:
[----:B------:R-:W2:Y:S02]  /*01a0*/  LDCU.64 UR6, c[0x0][0x8b0] ;  /* 0x00011600ff0677ac */ /* 0x000ea40008000a00 */
[----:B--2---:R-:W-:-:S04]  /*01b0*/  UISETP.NE.U32.AND UP0, UPT, UR6, URZ, UPT ;  /* 0x000000ff0600728c */ /* 0x004fc8000bf05070 */
[----:B------:R-:W-:-:S09]  /*01c0*/  UISETP.NE.AND.EX UP0, UPT, UR7, URZ, UPT, UP0 ;  /* 0x000000ff0700728c */ /* 0x000fd2000bf05300 */
[----:B------:R-:W-:Y:S05]  /*01d0*/  BRA.U UP0, `(.L_x_2) ;  /* 0x0000000100247547 */ /* 0x000fea000b800000 */
[----:B------:R-:W2:Y:S02]  /*01e0*/  LDCU.64 UR6, c[0x0][0x8a8] ;  /* 0x00011500ff0677ac */ /* 0x000ea40008000a00 */
[----:B--2---:R-:W-:-:S04]  /*01f0*/  UISETP.NE.U32.AND UP0, UPT, UR6, URZ, UPT ;  /* 0x000000ff0600728c */ /* 0x004fc8000bf05070 */
[----:B------:R-:W-:-:S09]  /*0200*/  UISETP.NE.AND.EX UP0, UPT, UR7, URZ, UPT, UP0 ;  /* 0x000000ff0700728c */ /* 0x000fd2000bf05300 */
[----:B------:R-:W-:Y:S05]  /*0210*/  BRA.U !UP0, `(.L_x_3) ;  /* 0x00000001080c7547 */ /* 0x000fea000b800000 */
[----:B------:R-:W2:Y:S02]  /*0220*/  LDC.64 R40, c[0x0][0x8a8] ;  /* 0x00022a00ff287b82 */ /* 0x000ea40000000a00 */
[----:B--2---:R2:W5:Y:S01]  /*0230*/  LDG.E R40, desc[UR38][R40.64] ;  /* 0x0000002628287981 */ /* 0x004562000c1e1900 */
[----:B------:R-:W-:Y:S05]  /*0240*/  BRA `(.L_x_2) ;  /* 0x0000000000087947 */ /* 0x000fea0003800000 */
.L_x_3:
[----:B------:R-:W2:Y:S02]  /*0250*/  LDCU UR6, c[0x0][0x8a0] ;  /* 0x00011400ff0677ac */ /* 0x000ea40008000800 */
[----:B--2---:R-:W-:Y:S02]  /*0260*/  MOV R40, UR6 ;  /* 0x0000000600287c02 */ /* 0x004fe40008000f00 */
.L_x_2:
[----:B------:R-:W-:Y:S01]  /*0270*/  IMAD.U32 R0, RZ, RZ, UR10 ;  /* 0x0000000aff007e24 */ /* 0x000fe2000f8e00ff */
[----:B------:R-:W-:Y:S04]  /*0280*/  BSSY.RECONVERGENT B0, `(.L_x_4) ;  /* 0x000000c000007945 */ /* 0x000fe80003800200 */
[C---:B------:R-:W-:Y:S02]  /*0290*/  ISETP.NE.OR P2, PT, R0.reuse, 0x1, !P0 ;  /* 0x000000010000780c */ /* 0x040fe40004745670 */
[----:B------:R-:W-:-:S11]  /*02a0*/  ISETP.NE.OR P1, PT, R0, 0x3, !P0 ;  /* 0x000000030000780c */ /* 0x000fd60004725670 */
[----:B------:R-:W-:Y:S05]  /*02b0*/  @P2 BRA `(.L_x_5) ;  /* 0x0000000000202947 */ /* 0x000fea0003800000 */
[----:B------:R-:W3:Y:S02]  /*02c0*/  LDCU.64 UR6, c[0x0][0x348] ;  /* 0x00006900ff0677ac */ /* 0x000ee40008000a00 */
[----:B---3--:R-:W-:Y:S02]  /*02d0*/  UIADD3 UR12, UP1, UPT, UR6, 0x80, URZ ;  /* 0x00000080060c7890 */ /* 0x008fe4000ff3e0ff */
[----:B------:R-:W-:Y:S02]  /*02e0*/  UIADD3 UR6, UP0, UPT, UR6, 0x180, URZ ;  /* 0x0000018006067890 */ /* 0x000fe4000ff1e0ff */
[----:B------:R-:W-:Y:S02]  /*02f0*/  UIADD3.X UR13, UPT, UPT, URZ, UR7, URZ, UP1, !UPT ;  /* 0x00000007ff0d7290 */ /* 0x000fe40008ffe4ff */
[----:B------:R-:W-:-:S07]  /*0300*/  UIADD3.X UR7, UPT, UPT, URZ, UR7, URZ, UP0, !UPT ;  /* 0x00000007ff077290 */ /* 0x000fce00087fe4ff */
[----:B------:R3:W-:Y:S02]  /*0310*/  UTMACCTL.PF [UR12] ;  /* 0x000000000c0079b9 */ /* 0x0007e40008040000 */
[----:B------:R3:W-:Y:S02]  /*0320*/  UTMACCTL.PF [UR6] ;  /* 0x00000000060079b9 */ /* 0x0007e40008040000 */
[----:B---3--:R-:W-:Y:S01]  /*0330*/  NOP ;  /* 0x0000000000007918 */ /* 0x008fe20000000000 */
.L_x_5:
[----:B------:R-:W-:Y:S05]  /*0340*/  BSYNC.RECONVERGENT B0 ;  /* 0x0000000000007941 */ /* 0x000fea0003800200 */
.L_x_4:
[----:B------:R-:W-:Y:S04]  /*0350*/  BSSY.RECONVERGENT B0, `(.L_x_6) ;  /* 0x000000a000007945 */ /* 0x000fe80003800200 */
        /* <DEDUP_REMOVED lines=9> */
.L_x_7:
[----:B------:R-:W-:Y:S05]  /*03f0*/  BSYNC.RECONVERGENT B0 ;  /* 0x0000000000007941 */ /* 0x000fea0003800200 */
.L_x_6:
[----:B------:R-:W3:Y:S01]  /*0400*/  LDCU.64 UR6, c[0x0][0x888] ;  /* 0x00011100ff0677ac */ /* 0x000ee20008000a00 */
[----:B------:R-:W-:Y:S02]  /*0410*/  UISETP.EQ.U32.AND UP1, UPT, UR8, URZ, UPT ;  /* 0x000000ff0800728c */ /* 0x000fe4000bf22070 */
[----:B------:R-:W-:Y:S02]  /*0420*/  UPLOP3.LUT UP5, UPT, UPT, UPT, UPT, 0x40, 0x4 ;  /* 0x000000000004789c */ /* 0x000fe40003fae870 */
[----:B---3--:R-:W-:-:S04]  /*0430*/  UISETP.NE.U32.AND UP0, UPT, UR6, URZ, UPT ;  /* 0x000000ff0600728c */ /* 0x008fc8000bf05070 */
[----:B------:R-:W-:-:S04]  /*0440*/  UISETP.NE.AND.EX UP0, UPT, UR7, URZ, UPT, UP0 ;  /* 0x000000ff0700728c */ /* 0x000fc8000bf05300 */
[----:B------:R-:W-:-:S04]  /*0450*/  UISETP.EQ.OR.EX UP3, UPT, UR9, URZ, !UP0, UP1 ;  /* 0x000000ff0900728c */ /* 0x000fc8000c762710 */
[----:B------:R-:W-:-:S05]  /*0460*/  UP2UR UR45, UPR, URZ, 0x8 ;  /* 0x00000008ff2d7883 */ /* 0x000fca0008000000 */
[----:B------:R-:W-:Y:S07]  /*0470*/  BRA.U !UP3, `(.L_x_8) ;  /* 0x000000010b147547 */ /* 0x000fee000b800000 */
[----:B------:R-:W-:Y:S01]  /*0480*/  PLOP3.LUT P2, PT, PT, PT, UP2, 0x80, 0x8 ;  /* 0x000000000008781c */ /* 0x000fe20003f4f028 */
[----:B------:R-:W-:-:S12]  /*0490*/  UPLOP3.LUT UP5, UPT, UPT, UPT, UP0, 0x40, 0x4 ;  /* 0x000000000004789c */ /* 0x000fd80003fae800 */
[----:B-----5:R-:W-:-:S13]  /*04a0*/  @!P2 FSETP.EQ.AND P1, PT, R52, RZ, PT ;  /* 0x000000ff3400a20b */ /* 0x020fda0003f22000 */
[----:B------:R-:W-:Y:S01]  /*04b0*/  @!P2 VOTEU.ANY UP1, P1 ;  /* 0x0000000000ffa886 */ /* 0x000fe20000820100 */
[----:B------:R-:W-:-:S11]  /*04c0*/  @!UP2 UPLOP3.LUT UP5, UPT, UPT, UPT, UP1, 0x80, 0x8 ;  /* 0x000000000008a89c */ /* 0x000fd60003faf010 */
.L_x_8:
[----:B------:R-:W3:Y:S01]  /*04d0*/  SHFL.IDX PT, R0, R86, RZ, 0x1f ;  /* 0x00001fff56007589 */ /* 0x000ee200000e0000 */
[----:B------:R-:W-:-:S04]  /*04e0*/  UISETP.NE.AND UP1, UPT, UR10, 0x2, UPT ;  /* 0x000000020a00788c */ /* 0x000fc8000bf25270 */
[----:B------:R-:W-:Y:S02]  /*04f0*/  UISETP.EQ.AND UP2, UPT, UR5, URZ, !UP1 ;  /* 0x000000ff0500728c */ /* 0x000fe4000cf42270 */
[----:B------:R-:W-:-:S04]  /*0500*/  USEL UR6, URZ, 0x1, UP1 ;  /* 0x00000001ff067887 */ /* 0x000fc80008800000 */
[----:B------:R-:W-:Y:S02]  /*0510*/  PLOP3.LUT P5, PT, P0, PT, UP2, 0x80, 0x8 ;  /* 0x000000000008781c */ /* 0x000fe400007af028 */
[----:B---3--:R-:W-:-:S13]  /*0520*/  ISETP.NE.AND P1, PT, R0, RZ, PT ;  /* 0x000000ff0000720c */ /* 0x008fda0003f25270 */
[----:B------:R-:W-:Y:S05]  /*0530*/  @P1 BRA `(.L_x_9) ;  /* 0x0000000000981947 */ /* 0x000fea0003800000 */
[----:B------:R-:W-:Y:S01]  /*0540*/  ELECT P1, URZ, PT ;  /* 0x0000000000ff782f */ /* 0x000fe20003820000 */
[----:B------:R-:W-:-:S12]  /*0550*/  BSSY.RECONVERGENT B0, `(.L_x_9) ;  /* 0x0000024000007945 */ /* 0x000fd80003800200 */
[----:B------:R-:W-:Y:S05]  /*0560*/  @!P1 BRA `(.L_x_10) ;  /* 0x0000000000889947 */ /* 0x000fea0003800000 */
[----:B------:R-:W-:Y:S01]  /*0570*/  UMOV UR8, 0x400 ;  /* 0x0000040000087882 */ /* 0x000fe20000000000 */
[----:B------:R-:W-:Y:S01]  /*0580*/  UMOV UR7, 0x1 ;  /* 0x0000000100077882 */ /* 0x000fe20000000000 */
[----:B------:R-:W-:Y:S02]  /*0590*/  ULEA UR8, UR37, UR8, 0x18 ;  /* 0x0000000825087291 */ /* 0x000fe4000f8ec0ff */
[----:B------:R-:W-:-:S04]  /*05a0*/  UIADD3 UR12, UPT, UPT, -UR7, 0x100000, URZ ;  /* 0x00100000070c7890 */ /* 0x000fc8000fffe1ff */
[----:B------:R-:W-:Y:S02]  /*05b0*/  USHF.L.U32 UR13, UR12, 0xb, URZ ;  /* 0x0000000b0c0d7899 */ /* 0x000fe400080006ff */
[----:B------:R-:W-:Y:S01]  /*05c0*/  USHF.L.U32 UR12, UR12, 0x1, URZ ;  /* 0x000000010c0c7899 */ /* 0x000fe200080006ff */
[----:B------:R-:W3:Y:S11]  /*05d0*/  FENCE.VIEW.ASYNC.S ;  /* 0x00000000000073c6 */ /* 0x000ef60000000000 */
[----:B---3--:R3:W4:Y:S01]  /*05e0*/  SYNCS.EXCH.64 URZ, [UR8], UR12 ;  /* 0x0000000c08ff75b2 */ /* 0x0087220008000100 */
[----:B------:R3:W1:Y:S01]  /*05f0*/  SYNCS.EXCH.64 URZ, [UR8+0x68], UR12 ;  /* 0x0000680c08ff75b2 */ /* 0x0006620008000100 */
        /* <DEDUP_REMOVED lines=23> */
[----:B------:R3:W1:Y:S02]  /*0770*/  SYNCS.EXCH.64 URZ, [UR8+0xc8], UR12 ;  /* 0x0000c80c08ff75b2 */ /* 0x0006640008000100 */
[----:B---34-:R-:W-:Y:S01]  /*0780*/  NOP ;  /* 0x0000000000007918 */ /* 0x018fe20000000000 */
.L_x_10:
[----:B------:R-:W-:Y:S05]  /*0790*/  BSYNC.RECONVERGENT B0 ;  /* 0x0000000000007941 */ /* 0x000fea0003800200 */
.L_x_9:
[----:B------:R-:W3:Y:S01]  /*07a0*/  SHFL.IDX PT, R0, R86, RZ, 0x1f ;  /* 0x00001fff56007589 */ /* 0x000ee200000e0000 */
[----:B------:R-:W-:Y:S01]  /*07b0*/  NOP ;  /* 0x0000000000007918 */ /* 0x000fe20000000000 */
[----:B---3--:R-:W-:-:S13]  /*07c0*/  ISETP.NE.AND P1, PT, R0, 0x1, PT ;  /* 0x000000010000780c */ /* 0x008fda0003f25270 */
[----:B------:R-:W-:Y:S05]  /*07d0*/  @P1 BRA `(.L_x_11) ;  /* 0x0000000000541947 */ /* 0x000fea0003800000 */
[----:B------:R-:W-:Y:S01]  /*07e0*/  UMOV UR9, 0x400 ;  /* 0x0000040000097882 */ /* 0x000fe20000000000 */
[----:B------:R-:W-:Y:S01]  /*07f0*/  UMOV UR8, 0x20 ;  /* 0x0000002000087882 */ /* 0x000fe20000000000 */
[----:B------:R-:W-:Y:S01]  /*0800*/  UMOV UR7, 0x80 ;  /* 0x0000008000077882 */ /* 0x000fe20000000000 */
[----:B------:R-:W-:Y:S02]  /*0810*/  ULEA UR9, UR37, UR9, 0x18 ;  /* 0x0000000925097291 */ /* 0x000fe4000f8ec0ff */
[----:B------:R-:W-:-:S04]  /*0820*/  UIADD3 UR12, UPT, UPT, -UR8, 0x100000, URZ ;  /* 0x00100000080c7890 */ /* 0x000fc8000fffe1ff */
[----:B------:R-:W-:Y:S02]  /*0830*/  USHF.L.U32 UR13, UR12, 0xb, URZ ;  /* 0x0000000b0c0d7899 */ /* 0x000fe400080006ff */
[----:B------:R-:W-:Y:S02]  /*0840*/  USHF.L.U32 UR12, UR12, 0x1, URZ ;  /* 0x000000010c0c7899 */ /* 0x000fe400080006ff */
[----:B------:R-:W-:-:S04]  /*0850*/  UIADD3 UR14, UPT, UPT, -UR7, 0x100000, URZ ;  /* 0x00100000070e7890 */ /* 0x000fc8000fffe1ff */
[----:B------:R-:W-:Y:S02]  /*0860*/  USHF.L.U32 UR15, UR14, 0xb, URZ ;  /* 0x0000000b0e0f7899 */ /* 0x000fe400080006ff */
[----:B------:R-:W-:Y:S01]  /*0870*/  USHF.L.U32 UR14, UR14, 0x1, URZ ;  /* 0x000000010e0e7899 */ /* 0x000fe200080006ff */
[----:B------:R-:W-:Y:S01]  /*0880*/  ELECT P1, URZ, PT ;  /* 0x0000000000ff782f */ /* 0x000fe20003820000 */
[----:B------:R-:W3:Y:S02]  /*0890*/  FENCE.VIEW.ASYNC.S ;  /* 0x00000000000073c6 */ /* 0x000ee40000000000 */
[----:B---3--:R3:W4:Y:S08]  /*08a0*/  SYNCS.EXCH.64 URZ, [UR9+0xd0], UR12 ;  /* 0x0000d00c09ff75b2 */ /* 0x0087300008000100 */
[----:B------:R3:W1:Y:S01]  /*08b0*/  SYNCS.EXCH.64 URZ, [UR9+0xf0], UR14 ;  /* 0x0000f00e09ff75b2 */ /* 0x0006620008000100 */
[----:B------:R3:W1:Y:S01]  /*08c0*/  SYNCS.EXCH.64 URZ, [UR9+0xd8], UR12 ;  /* 0x0000d80c09ff75b2 */ /* 0x0006620008000100 */
[----:B------:R3:W1:Y:S01]  /*08d0*/  SYNCS.EXCH.64 URZ, [UR9+0xf8], UR14 ;  /* 0x0000f80e09ff75b2 */ /* 0x0006620008000100 */
[----:B------:R3:W1:Y:S01]  /*08e0*/  SYNCS.EXCH.64 URZ, [UR9+0xe0], UR12 ;  /* 0x0000e00c09ff75b2 */ /* 0x0006620008000100 */
[----:B------:R3:W1:Y:S01]  /*08f0*/  SYNCS.EXCH.64 URZ, [UR9+0x100], UR14 ;  /* 0x0001000e09ff75b2 */ /* 0x0006620008000100 */
[----:B------:R3:W1:Y:S01]  /*0900*/  SYNCS.EXCH.64 URZ, [UR9+0xe8], UR12 ;  /* 0x0000e80c09ff75b2 */ /* 0x0006620008000100 */
[----:B------:R3:W1:Y:S01]  /*0910*/  SYNCS.EXCH.64 URZ, [UR9+0x108], UR14 ;  /* 0x0001080e09ff75b2 */ /* 0x0006620008000100 */
[----:B------:R-:W-:Y:S01]  /*0920*/  NOP ;  /* 0x0000000000007918 */ /* 0x000fe20000000000 */
.L_x_11:
[----:B------:R-:W2:Y:S01]  /*0930*/  SHFL.IDX PT, R0, R86, RZ, 0x1f ;  /* 0x00001fff56007589 */ /* 0x000ea200000e0000 */
[----:B------:R-:W-:Y:S01]  /*0940*/  NOP ;  /* 0x0000000000007918 */ /* 0x000fe20000000000 */
[----:B--2---:R-:W-:-:S13]  /*0950*/  ISETP.NE.AND P1, PT, R0, 0x3, PT ;  /* 0x000000030000780c */ /* 0x004fda0003f25270 */
[----:B------:R-:W-:Y:S05]  /*0960*/  @P1 BRA `(.L_x_12) ;  /* 0x00000000002c1947 */ /* 0x000fea0003800000 */
[----:B------:R-:W-:Y:S01]  /*0970*/  UMOV UR8, 0x400 ;  /* 0x0000040000087882 */ /* 0x000fe20000000000 */
[----:B------:R-:W-:Y:S01]  /*0980*/  UMOV UR7, 0x20 ;  /* 0x0000002000077882 */ /* 0x000fe20000000000 */
[----:B------:R-:W-:Y:S02]  /*0990*/  ULEA UR8, UR37, UR8, 0x18 ;  /* 0x0000000825087291 */ /* 0x000fe4000f8ec0ff */
[----:B---3--:R-:W-:-:S04]  /*09a0*/  UIADD3 UR12, UPT, UPT, -UR7, 0x100000, URZ ;  /* 0x00100000070c7890 */ /* 0x008fc8000fffe1ff */
[----:B------:R-:W-:Y:S02]  /*09b0*/  USHF.L.U32 UR13, UR12, 0xb, URZ ;  /* 0x0000000b0c0d7899 */ /* 0x000fe400080006ff */
[----:B------:R-:W-:Y:S01]  /*09c0*/  USHF.L.U32 UR12, UR12, 0x1, URZ ;  /* 0x000000010c0c7899 */ /* 0x000fe200080006ff */
[----:B------:R-:W-:Y:S01]  /*09d0*/  ELECT P1, URZ, PT ;  /* 0x0000000000ff782f */ /* 0x000fe20003820000 */
[----:B------:R-:W2:Y:S10]  /*09e0*/  FENCE.VIEW.ASYNC.S ;  /* 0x00000000000073c6 */ /* 0x000eb40000000000 */
[----:B--2---:R2:W3:Y:S01]  /*09f0*/  SYNCS.EXCH.64 URZ, [UR8+0x110], UR12 ;  /* 0x0001100c08ff75b2 */ /* 0x0044e20008000100 */
[----:B------:R2:W1:Y:S01]  /*0a00*/  SYNCS.EXCH.64 URZ, [UR8+0x118], UR12 ;  /* 0x0001180c08ff75b2 */ /* 0x0004620008000100 */
[----:B------:R-:W-:Y:S01]  /*0a10*/  NOP ;  /* 0x0000000000007918 */ /* 0x000fe20000000000 */
.L_x_12:
[----:B------:R-:W4:Y:S01]  /*0a20*/  SHFL.IDX PT, R0, R86, RZ, 0x1f ;  /* 0x00001fff56007589 */ /* 0x000f2200000e0000 */
[----:B------:R-:W-:Y:S01]  /*0a30*/  NOP ;  /* 0x0000000000007918 */ /* 0x000fe20000000000 */
[----:B----4-:R-:W-:-:S13]  /*0a40*/  ISETP.NE.AND P1, PT, R0, 0x4, PT ;  /* 0x000000040000780c */ /* 0x010fda0003f25270 */
[----:B------:R-:W-:Y:S05]  /*0a50*/  @P1 BRA `(.L_x_13) ;  /* 0x0000000000481947 */ /* 0x000fea0003800000 */
[----:B---3--:R-:W-:Y:S01]  /*0a60*/  UMOV UR9, 0x1a0 ;  /* 0x000001a000097882 */ /* 0x008fe20000000000 */
[----:B--2---:R-:W-:Y:S01]  /*0a70*/  UMOV UR8, 0x400 ;  /* 0x0000040000087882 */ /* 0x004fe20000000000 */
[----:B------:R-:W-:Y:S01]  /*0a80*/  USEL UR9, UR9, 0x1e0, UP5 ;  /* 0x000001e009097887 */ /* 0x000fe2000a800000 */
        /* <DEDUP_REMOVED lines=9> */
[----:B------:R-:W2:Y:S02]  /*0b20*/  FENCE.VIEW.ASYNC.S ;  /* 0x00000000000073c6 */ /* 0x000ea40000000000 */
[----:B--2---:R4:W2:Y:S08]  /*0b30*/  SYNCS.EXCH.64 URZ, [UR8+0x120], UR12 ;  /* 0x0001200c08ff75b2 */ /* 0x0048b00008000100 */
[----:B------:R4:W3:Y:S01]  /*0b40*/  SYNCS.EXCH.64 URZ, [UR8+0x130], UR14 ;  /* 0x0001300e08ff75b2 */ /* 0x0008e20008000100 */
[----:B------:R4:W1:Y:S01]  /*0b50*/  SYNCS.EXCH.64 URZ, [UR8+0x128], UR12 ;  /* 0x0001280c08ff75b2 */ /* 0x0008620008000100 */
[----:B------:R4:W1:Y:S02]  /*0b60*/  SYNCS.EXCH.64 URZ, [UR8+0x138], UR14 ;  /* 0x0001380e08ff75b2 */ /* 0x0008640008000100 */
[----:B----4-:R-:W-:Y:S01]  /*0b70*/  NOP ;  /* 0x0000000000007918 */ /* 0x010fe20000000000 */
.L_x_13:
[----:B------:R-:W4:Y:S01]  /*0b80*/  SHFL.IDX PT, R0, R86, RZ, 0x1f ;  /* 0x00001fff56007589 */ /* 0x000f2200000e0000 */
[----:B------:R-:W-:Y:S01]  /*0b90*/  NOP ;  /* 0x0000000000007918 */ /* 0x000fe20000000000 */
[----:B----4-:R-:W-:-:S13]  /*0ba0*/  ISETP.NE.AND P1, PT, R0, 0x5, PT ;  /* 0x000000050000780c */ /* 0x010fda0003f25270 */
[----:B------:R-:W-:Y:S05]  /*0bb0*/  @P1 BRA `(.L_x_14) ;  /* 0x0000000000541947 */ /* 0x000fea0003800000 */
[----:B---3--:R-:W-:Y:S01]  /*0bc0*/  UMOV UR9, 0x400 ;  /* 0x0000040000097882 */ /* 0x008fe20000000000 */
[----:B--2---:R-:W-:Y:S01]  /*0bd0*/  UMOV UR8, 0x1 ;  /* 0x0000000100087882 */ /* 0x004fe20000000000 */
        /* <DEDUP_REMOVED lines=13> */
[----:B------:R4:W1:Y:S01]  /*0cb0*/  SYNCS.EXCH.64 URZ, [UR9+0x168], UR14 ;  /* 0x0001680e09ff75b2 */ /* 0x0008620008000100 */
[----:B------:R4:W1:Y:S01]  /*0cc0*/  SYNCS.EXCH.64 URZ, [UR9+0x150], UR12 ;  /* 0x0001500c09ff75b2 */ /* 0x0008620008000100 */
[----:B------:R4:W1:Y:S01]  /*0cd0*/  SYNCS.EXCH.64 URZ, [UR9+0x170], UR14 ;  /* 0x0001700e09ff75b2 */ /* 0x0008620008000100 */
[----:B------:R4:W1:Y:S01]  /*0ce0*/  SYNCS.EXCH.64 URZ, [UR9+0x158], UR12 ;  /* 0x0001580c09ff75b2 */ /* 0x0008620008000100 */
[----:B------:R4:W1:Y:S02]  /*0cf0*/  SYNCS.EXCH.64 URZ, [UR9+0x178], UR14 ;  /* 0x0001780e09ff75b2 */ /* 0x0008640008000100 */
[----:B----4-:R-:W-:Y:S01]  /*0d00*/  NOP ;  /* 0x0000000000007918 */ /* 0x010fe20000000000 */
.L_x_14:
[----:B------:R-:W4:Y:S01]  /*0d10*/  SHFL.IDX PT, R0, R86, RZ, 0x1f ;  /* 0x00001fff56007589 */ /* 0x000f2200000e0000 */
[----:B------:R-:W-:Y:S01]  /*0d20*/  ISETP.NE.OR P0, PT, RZ, UR10, !P0 ;  /* 0x0000000aff007c0c */ /* 0x000fe2000c705670 */
[----:B------:R-:W-:Y:S01]  /*0d30*/  NOP ;  /* 0x0000000000007918 */ /* 0x000fe20000000000 */
[----:B----4-:R-:W-:-:S13]  /*0d40*/  ISETP.NE.AND P1, PT, R0, 0x3, PT ;  /* 0x000000030000780c */ /* 0x010fda0003f25270 */
[----:B------:R-:W-:Y:S05]  /*0d50*/  @P1 BRA `(.L_x_15) ;  /* 0x0000000000341947 */ /* 0x000fea0003800000 */
[----:B--2---:R-:W-:Y:S01]  /*0d60*/  UMOV UR8, 0x400 ;  /* 0x0000040000087882 */ /* 0x004fe20000000000 */
[----:B------:R-:W-:Y:S01]  /*0d70*/  UMOV UR7, 0x20 ;  /* 0x0000002000077882 */ /* 0x000fe20000000000 */
[----:B------:R-:W-:Y:S02]  /*0d80*/  ULEA UR8, UR37, UR8, 0x18 ;  /* 0x0000000825087291 */ /* 0x000fe4000f8ec0ff */
[----:B---3--:R-:W-:-:S04]  /*0d90*/  UIADD3 UR12, UPT, UPT, -UR7, 0x100000, URZ ;  /* 0x00100000070c7890 */ /* 0x008fc8000fffe1ff */
[----:B------:R-:W-:Y:S02]  /*0da0*/  USHF.L.U32 UR13, UR12, 0xb, URZ ;  /* 0x0000000b0c0d7899 */ /* 0x000fe400080006ff */
[----:B------:R-:W-:Y:S01]  /*0db0*/  USHF.L.U32 UR12, UR12, 0x1, URZ ;  /* 0x000000010c0c7899 */ /* 0x000fe200080006ff */
[----:B------:R-:W-:Y:S01]  /*0dc0*/  ELECT P1, URZ, PT ;  /* 0x0000000000ff782f */ /* 0x000fe20003820000 */
[----:B------:R-:W2:Y:S10]  /*0dd0*/  FENCE.VIEW.ASYNC.S ;  /* 0x00000000000073c6 */ /* 0x000eb40000000000 */
[----:B--2---:R4:W2:Y:S01]  /*0de0*/  SYNCS.EXCH.64 URZ, [UR8+0x180], UR12 ;  /* 0x0001800c08ff75b2 */ /* 0x0048a20008000100 */
[----:B------:R4:W3:Y:S01]  /*0df0*/  SYNCS.EXCH.64 URZ, [UR8+0x190], UR12 ;  /* 0x0001900c08ff75b2 */ /* 0x0008e20008000100 */
[----:B------:R4:W1:Y:S01]  /*0e00*/  SYNCS.EXCH.64 URZ, [UR8+0x188], UR12 ;  /* 0x0001880c08ff75b2 */ /* 0x0008620008000100 */
[----:B------:R4:W1:Y:S02]  /*0e10*/  SYNCS.EXCH.64 URZ, [UR8+0x198], UR12 ;  /* 0x0001980c08ff75b2 */ /* 0x0008640008000100 */
[----:B----4-:R-:W-:Y:S01]  /*0e20*/  NOP ;  /* 0x0000000000007918 */ /* 0x010fe20000000000 */
.L_x_15:
[----:B------:R-:W-:Y:S01]  /*0e30*/  VOTEU.ALL UP1, P0 ;  /* 0x0000000000ff7886 */ /* 0x000fe20000020000 */
[----:B--2---:R-:W2:Y:S01]  /*0e40*/  LDCU UR8, c[0x0][0x36c] ;  /* 0x00006d80ff0877ac */ /* 0x004ea20008000800 */
[----:B------:R-:W-:Y:S01]  /*0e50*/  NOP ;  /* 0x0000000000007918 */ /* 0x000fe20000000000 */
[----:B------:R-:W-:Y:S01]  /*0e60*/  LOP3.LUT R10, R85, 0x1f, RZ, 0xc0, !PT ;  /* 0x0000001f550a7812 */ /* 0x000fe200078ec0ff */
[----:B---3--:R-:W-:Y:S01]  /*0e70*/  UMOV UR12, 0x20 ;  /* 0x00000020000c7882 */ /* 0x008fe20000000000 */
[----:B------:R-:W-:Y:S01]  /*0e80*/  @!UP1 UMOV UR7, 0x400 ;  /* 0x0000040000079882 */ /* 0x000fe20000000000 */
[----:B------:R-:W-:-:S04]  /*0e90*/  @!UP1 UIADD3 UR12, UPT, UPT, -UR12, 0x100000, URZ ;  /* 0x001000000c0c9890 */ /* 0x000fc8000fffe1ff */
[----:B------:R-:W-:Y:S02]  /*0ea0*/  @!UP1 USHF.L.U32 UR13, UR12, 0xb, URZ ;  /* 0x0000000b0c0d9899 */ /* 0x000fe400080006ff */
[----:B------:R-:W-:Y:S02]  /*0eb0*/  @!UP1 USHF.L.U32 UR12, UR12, 0x1, URZ ;  /* 0x000000010c0c9899 */ /* 0x000fe400080006ff */
[----:B------:R-:W-:Y:S01]  /*0ec0*/  @!UP1 ULEA UR7, UR37, UR7, 0x18 ;  /* 0x0000000725079291 */ /* 0x000fe2000f8ec0ff */
[----:B------:R-:W-:Y:S01]  /*0ed0*/  VOTEU.ALL UP1, P0 ;  /* 0x0000000000ff7886 */ /* 0x000fe20000020000 */
[----:B------:R-:W-:Y:S01]  /*0ee0*/  UISETP.NE.AND UP4, UPT, UR10, URZ, UPT ;  /* 0x000000ff0a00728c */ /* 0x000fe2000bf85270 */
[----:B------:R-:W3:Y:S09]  /*0ef0*/  FENCE.VIEW.ASYNC.S ;  /* 0x00000000000073c6 */ /* 0x000ef20000000000 */
[----:B---3--:R3:W4:Y:S01]  /*0f00*/  @!UP1 SYNCS.EXCH.64 URZ, [UR7+0x1a0], UR12 ;  /* 0x0001a00c07ff95b2 */ /* 0x0087220008000100 */
[----:B--2---:R-:W-:-:S09]  /*0f10*/  UISETP.EQ.U32.AND UP1, UPT, UR8, 0x1, UPT ;  /* 0x000000010800788c */ /* 0x004fd2000bf22070 */
[----:B------:R-:W-:Y:S05]  /*0f20*/  BRA.U !UP1, `(.L_x_16) ;  /* 0x0000000109087547 */ /* 0x000fea000b800000 */
[----:B-1--4-:R-:W-:Y:S01]  /*0f30*/  UCGABAR_ARV ;  /* 0x00000000000079c7 */ /* 0x012fe20008000000 */
[----:B------:R-:W-:Y:S05]  /*0f40*/  BRA `(.L_x_17) ;  /* 0x0000000000047947 */ /* 0x000fea0003800000 */
.L_x_16:
[----:B-1--4-:R-:W-:Y:S01]  /*0f50*/  NOP ;  /* 0x0000000000007918 */ /* 0x012fe20000000000 */
.L_x_17:
[----:B------:R-:W1:Y:S01]  /*0f60*/  S2R R22, SR_CTAID.Y ;  /* 0x0000000000167919 */ /* 0x000e620000002600 */
[----:B------:R-:W-:-:S05]  /*0f70*/  CS2R.32 R55, SR_CgaSize ;  /* 0x0000000000377805 */ /* 0x000fca0000008a00 */
[----:B------:R-:W-:-:S05]  /*0f80*/  IMAD R55, R55, -0xa0, RZ ;  /* 0xffffff6037377824 */ /* 0x000fca00078e02ff */
[----:B---3--:R-:W-:-:S14]  /*0f90*/  R2UR UR7, R55 ;  /* 0x00000000370772ca */ /* 0x008fdc00000e0000 */
[----:B------:R-:W2:Y:S01]  /*0fa0*/  LDCU UR7, c[0x0][UR7+0x2b4] ;  /* 0x00005680070777ac */ /* 0x000ea20008000800 */
[----:B------:R-:W-:-:S05]  /*0fb0*/  CS2R.32 R0, SR_CgaSize ;  /* 0x0000000000007805 */ /* 0x000fca0000008a00 */
[----:B------:R-:W-:-:S06]  /*0fc0*/  IMAD R0, R0, -0xa0, RZ ;  /* 0xffffff6000007824 */ /* 0x000fcc00078e02ff */
[----:B------:R-:W3:Y:S01]  /*0fd0*/  LDC R0, c[0x0][R0+0x2a4] ;  /* 0x0000a90000007b82 */ /* 0x000ee20000000800 */
[----:B------:R-:W-:Y:S01]  /*0fe0*/  PRMT R8, RZ, 0x7610, R8 ;  /* 0x00007610ff087816 */ /* 0x000fe20000000008 */
[----:B------:R-:W4:Y:S01]  /*0ff0*/  S2R R9, SR_CTAID.X ;  /* 0x0000000000097919 */ /* 0x000f220000002500 */
[----:B------:R-:W-:-:S05]  /*1000*/  CS2R.32 R55, SR_CgaSize ;  /* 0x0000000000377805 */ /* 0x000fca0000008a00 */
[----:B------:R-:W-:-:S05]  /*1010*/  IMAD R55, R55, -0xa0, RZ ;  /* 0xffffff6037377824 */ /* 0x000fca00078e02ff */
[----:B------:R-:W-:-:S14]  /*1020*/  R2UR UR8, R55 ;  /* 0x00000000370872ca */ /* 0x000fdc00000e0000 */
[----:B------:R-:W3:Y:S01]  /*1030*/  LDCU UR8, c[0x0][UR8+0x2b0] ;  /* 0x00005600080877ac */ /* 0x000ee20008000800 */
[----:B------:R-:W-:Y:S01]  /*1040*/  UISETP.NE.AND UP2, UPT, UR10, 0x2, UPT ;  /* 0x000000020a00788c */ /* 0x000fe2000bf45270 */
[----:B------:R-:W2:Y:S01]  /*1050*/  LDC R11, c[0x0][0xb24] ;  /* 0x0002c900ff0b7b82 */ /* 0x000ea20000000800 */
[----:B------:R-:W-:-:S05]  /*1060*/  CS2R.32 R2, SR_CgaSize ;  /* 0x0000000000027805 */ /* 0x000fca0000008a00 */
[----:B------:R-:W-:-:S06]  /*1070*/  IMAD R2, R2, -0xa0, RZ ;  /* 0xffffff6002027824 */ /* 0x000fcc00078e02ff */
[----:B------:R-:W3:Y:S08]  /*1080*/  LDC R2, c[0x0][R2+0x2a0] ;  /* 0x0000a80002027b82 */ /* 0x000ef00000000800 */
[----:B------:R-:W3:Y:S01]  /*1090*/  LDC R34, c[0x0][0xb24] ;  /* 0x0002c900ff227b82 */ /* 0x000ee20000000800 */
[----:B-1----:R-:W-:-:S07]  /*10a0*/  I2FP.F32.U32 R54, R22 ;  /* 0x0000001600367245 */ /* 0x002fce0000201000 */
[----:B------:R-:W1:Y:S01]  /*10b0*/  S2UR UR36, SR_CTAID.Z ;  /* 0x00000000002479c3 */ /* 0x000e620000002700 */
[----:B--2---:R-:W-:Y:S01]  /*10c0*/  ISETP.GE.AND P0, PT, R11, 0x1, PT ;  /* 0x000000010b00780c */ /* 0x004fe20003f06270 */
[----:B----4-:R-:W-:Y:S01]  /*10d0*/  IMAD.MOV.U32 R23, RZ, RZ, R9 ;  /* 0x000000ffff177224 */ /* 0x010fe200078e0009 */
[----:B------:R-:W-:Y:S01]  /*10e0*/  I2FP.F32.U32 R55, R9 ;  /* 0x0000000900377245 */ /* 0x000fe20000201000 */
[----:B------:R-:W-:Y:S01]  /*10f0*/  FMUL R54, R54, UR7 ;  /* 0x0000000736367c20 */ /* 0x000fe20008400000 */
[----:B------:R-:W2:Y:S03]  /*1100*/  LDCU UR7, c[0x0][0xb30] ;  /* 0x00016600ff0777ac */ /* 0x000ea60008000800 */
[----:B---3--:R-:W-:Y:S02]  /*1110*/  FMUL R55, R55, UR8 ;  /* 0x0000000837377c20 */ /* 0x008fe40008400000 */
[----:B------:R-:W3:Y:S08]  /*1120*/  F2I.U32.TRUNC.NTZ R54, R54 ;  /* 0x0000003600367305 */ /* 0x000ef0000020f000 */
[----:B------:R-:W4:Y:S01]  /*1130*/  F2I.U32.TRUNC.NTZ R55, R55 ;  /* 0x0000003700377305 */ /* 0x000f22000020f000 */
[----:B--2---:R-:W-:Y:S01]  /*1140*/  UISETP.NE.AND UP3, UPT, UR7, 0x1, UPT ;  /* 0x000000010700788c */ /* 0x004fe2000bf65270 */
[----:B---3--:R-:W-:-:S05]  /*1150*/  IADD3 R54, PT, PT, -R54, RZ, RZ ;  /* 0x000000ff36367210 */ /* 0x008fca0007ffe1ff */
[----:B------:R-:W-:Y:S01]  /*1160*/  IMAD R54, R0, R54, R22 ;  /* 0x0000003600367224 */ /* 0x000fe200078e0216 */
[----:B------:R-:W-:Y:S01]  /*1170*/  PRMT R0, RZ, 0x7610, R0 ;  /* 0x00007610ff007816 */ /* 0x000fe20000000000 */
[----:B----4-:R-:W-:-:S04]  /*1180*/  IMAD.MOV R55, RZ, RZ, -R55 ;  /* 0x000000ffff377224 */ /* 0x010fc800078e0a37 */
[----:B------:R-:W-:Y:S01]  /*1190*/  IMAD R55, R2, R55, R9 ;  /* 0x0000003702377224 */ /* 0x000fe200078e0209 */
[----:B-1----:R-:W-:Y:S06]  /*11a0*/  BRA.U UP4, `(.L_x_18) ;  /* 0x0000000104247547 */ /* 0x002fec000b800000 */
[----:B------:R-:W-:Y:S01]  /*11b0*/  ISETP.NE.AND P1, PT, R54, RZ, PT ;  /* 0x000000ff3600720c */ /* 0x000fe20003f25270 */
[----:B------:R-:W-:Y:S01]  /*11c0*/  IMAD.MOV.U32 R0, RZ, RZ, 0x3 ;  /* 0x00000003ff007424 */ /* 0x000fe200078e00ff */
[C---:B------:R-:W-:Y:S02]  /*11d0*/  LOP3.LUT R2, R55.reuse, 0xfffffffe, RZ, 0xc0, !PT ;  /* 0xfffffffe37027812 */ /* 0x040fe400078ec0ff */
[----:B------:R-:W-:Y:S02]  /*11e0*/  ISETP.LT.U32.OR P1, PT, R55, 0x2, !P1 ;  /* 0x000000023700780c */ /* 0x000fe40004f21470 */
[----:B------:R-:W-:Y:S02]  /*11f0*/  SHF.L.U32 R0, R0, R2, RZ ;  /* 0x0000000200007219 */ /* 0x000fe400000006ff */
[----:B------:R-:W-:Y:S02]  /*1200*/  SEL R4, RZ, 0x1, !P1 ;  /* 0x00000001ff047807 */ /* 0x000fe40004800000 */
[----:B------:R-:W-:-:S05]  /*1210*/  SEL R3, RZ, 0x2, !P1 ;  /* 0x00000002ff037807 */ /* 0x000fca0004800000 */
[----:B------:R-:W-:-:S05]  /*1220*/  IMAD.IADD R3, R4, 0x1, R3 ;  /* 0x0000000104037824 */ /* 0x000fca00078e0203 */
[----:B------:R-:W-:Y:S02]  /*1230*/  PRMT R8, R3, 0x7610, R8 ;  /* 0x0000761003087816 */ /* 0x000fe40000000008 */
.L_x_18:
[----:B------:R-:W-:Y:S05]  /*1240*/  @!P0 BRA `(.L_x_19) ;  /* 0x0000000000b88947 */ /* 0x000fea0003800000 */
[----:B------:R-:W1:Y:S01]  /*1250*/  LDC.64 R4, c[0x0][0xb18] ;  /* 0x0002c600ff047b82 */ /* 0x000e620000000a00 */
[----:B------:R-:W-:-:S07]  /*1260*/  ISETP.NE.AND P0, PT, R11, 0x1, PT ;  /* 0x000000010b00780c */ /* 0x000fce0003f05270 */
[----:B------:R-:W2:Y:S08]  /*1270*/  LDC R23, c[0x0][0xb0c] ;  /* 0x0002c300ff177b82 */ /* 0x000eb00000000800 */
[----:B------:R-:W3:Y:S08]  /*1280*/  LDC R14, c[0x0][0x370] ;  /* 0x0000dc00ff0e7b82 */ /* 0x000ef00000000800 */
[----:B------:R-:W4:Y:S01]  /*1290*/  LDC R13, c[0x0][0x374] ;  /* 0x0000dd00ff0d7b82 */ /* 0x000f220000000800 */
[----:B-1----:R-:W-:-:S07]  /*12a0*/  ISETP.NE.AND P1, PT, R4, 0x1, PT ;  /* 0x000000010400780c */ /* 0x002fce0003f25270 */
[----:B------:R-:W3:Y:S01]  /*12b0*/  LDC.64 R6, c[0x0][0xb10] ;  /* 0x0002c400ff067b82 */ /* 0x000ee20000000a00 */
[----:B--2---:R-:W-:-:S07]  /*12c0*/  ISETP.NE.AND P2, PT, R23, 0x1, PT ;  /* 0x000000011700780c */ /* 0x004fce0003f45270 */
[----:B------:R-:W1:Y:S08]  /*12d0*/  LDC R12, c[0x0][0xb20] ;  /* 0x0002c800ff0c7b82 */ /* 0x000e700000000800 */
[----:B------:R-:W2:Y:S01]  /*12e0*/  LDC.64 R2, c[0x0][0xb28] ;  /* 0x0002ca00ff027b82 */ /* 0x000ea20000000a00 */
[----:B----4-:R-:W-:-:S04]  /*12f0*/  IMAD.HI.U32 R15, R13, R5, RZ ;  /* 0x000000050d0f7227 */ /* 0x010fc800078e00ff */
[----:B------:R-:W-:-:S04]  /*1300*/  IMAD.HI.U32 R5, R22, R5, RZ ;  /* 0x0000000516057227 */ /* 0x000fc800078e00ff */
[----:B---3--:R-:W-:-:S05]  /*1310*/  IMAD.HI.U32 R16, R14, R6, RZ ;  /* 0x000000060e107227 */ /* 0x008fca00078e00ff */
[-C--:B------:R-:W-:Y:S01]  /*1320*/  @P2 SHF.R.U32.HI R14, RZ, R7.reuse, R16 ;  /* 0x00000007ff0e2219 */ /* 0x080fe20000011610 */
[----:B------:R-:W-:Y:S01]  /*1330*/  IMAD.HI.U32 R16, R9, R6, RZ ;  /* 0x0000000609107227 */ /* 0x000fe200078e00ff */
[-C--:B-1----:R-:W-:Y:S02]  /*1340*/  @P1 SHF.R.U32.HI R13, RZ, R12.reuse, R15 ;  /* 0x0000000cff0d1219 */ /* 0x082fe4000001160f */
[----:B------:R-:W-:Y:S02]  /*1350*/  SHF.R.U32.HI R5, RZ, R12, R5 ;  /* 0x0000000cff057219 */ /* 0x000fe40000011605 */
[----:B------:R-:W-:Y:S02]  /*1360*/  SHF.R.U32.HI R16, RZ, R7, R16 ;  /* 0x00000007ff107219 */ /* 0x000fe40000011610 */
[----:B------:R-:W-:Y:S01]  /*1370*/  SEL R5, R22, R5, !P1 ;  /* 0x0000000516057207 */ /* 0x000fe20004800000 */
[----:B--2---:R-:W-:Y:S01]  /*1380*/  IMAD.HI.U32 R15, R13, R2, RZ ;  /* 0x000000020d0f7227 */ /* 0x004fe200078e00ff */
[----:B------:R-:W-:-:S03]  /*1390*/  SEL R16, R9, R16, !P2 ;  /* 0x0000001009107207 */ /* 0x000fc60005000000 */
[----:B------:R-:W-:Y:S01]  /*13a0*/  IMAD.HI.U32 R6, R14, R2, RZ ;  /* 0x000000020e067227 */ /* 0x000fe200078e00ff */
[----:B------:R-:W-:-:S04]  /*13b0*/  @P0 SHF.R.U32.HI R13, RZ, R3, R15 ;  /* 0x00000003ff0d0219 */ /* 0x000fc8000001160f */
[----:B------:R-:W-:Y:S01]  /*13c0*/  @P0 SHF.R.U32.HI R14, RZ, R3, R6 ;  /* 0x00000003ff0e0219 */ /* 0x000fe20000011606 */
[----:B------:R-:W-:-:S04]  /*13d0*/  IMAD R13, R13, R11, RZ ;  /* 0x0000000b0d0d7224 */ /* 0x000fc800078e02ff */
[----:B------:R-:W-:Y:S01]  /*13e0*/  IMAD R6, R14, R11, RZ ;  /* 0x0000000b0e067224 */ /* 0x000fe200078e02ff */
[----:B------:R-:W-:-:S04]  /*13f0*/  ISETP.GE.AND P1, PT, R5, R13, PT ;  /* 0x0000000d0500720c */ /* 0x000fc80003f26270 */
[----:B------:R-:W-:Y:S01]  /*1400*/  ISETP.GE.OR P1, PT, R16, R6, P1 ;  /* 0x000000061000720c */ /* 0x000fe20000f26670 */
[----:B------:R-:W-:-:S05]  /*1410*/  IMAD.HI.U32 R6, R5, R2, RZ ;  /* 0x0000000205067227 */ /* 0x000fca00078e00ff */
[----:B------:R-:W-:-:S04]  /*1420*/  SHF.R.U32.HI R6, RZ, R3, R6 ;  /* 0x00000003ff067219 */ /* 0x000fc80000011606 */
[----:B------:R-:W-:-:S03]  /*1430*/  SEL R6, R5, R6, !P0 ;  /* 0x0000000605067207 */ /* 0x000fc60004000000 */
[----:B------:R-:W-:Y:S01]  /*1440*/  @!P1 IMAD.HI.U32 R7, R16, R2, RZ ;  /* 0x0000000210079227 */ /* 0x000fe200078e00ff */
[----:B------:R-:W-:-:S04]  /*1450*/  IADD3 R2, PT, PT, -R6, RZ, RZ ;  /* 0x000000ff06027210 */ /* 0x000fc80007ffe1ff */
[----:B------:R-:W-:Y:S01]  /*1460*/  @!P1 SHF.R.U32.HI R3, RZ, R3, R7 ;  /* 0x00000003ff039219 */ /* 0x000fe20000011607 */
[----:B------:R-:W-:Y:S01]  /*1470*/  IMAD R2, R11, R2, R5 ;  /* 0x000000020b027224 */ /* 0x000fe200078e0205 */
[----:B------:R-:W-:Y:S02]  /*1480*/  IADD3 R7, PT, PT, -R5, RZ, RZ ;  /* 0x000000ff05077210 */ /* 0x000fe40007ffe1ff */
[----:B------:R-:W-:-:S03]  /*1490*/  @!P1 SEL R3, R16, R3, !P0 ;  /* 0x0000000310039207 */ /* 0x000fc60004000000 */
[----:B------:R-:W-:Y:S02]  /*14a0*/  IMAD R7, R4, R7, R22 ;  /* 0x0000000704077224 */ /* 0x000fe400078e0216 */
[--C-:B------:R-:W-:Y:S02]  /*14b0*/  @!P1 IMAD.IADD R6, R6, 0x1, -R3.reuse ;  /* 0x0000000106069824 */ /* 0x100fe400078e0a03 */
[----:B------:R-:W-:Y:S01]  /*14c0*/  @!P1 IMAD R3, R2, R14, R3 ;  /* 0x0000000e02039224 */ /* 0x000fe200078e0203 */
[----:B------:R-:W-:Y:S01]  /*14d0*/  IADD3 R2, PT, PT, -R16, RZ, RZ ;  /* 0x000000ff10027210 */ /* 0x000fe20007ffe1ff */
[----:B------:R-:W-:Y:S02]  /*14e0*/  @!P1 IMAD R5, R6, R11, R16 ;  /* 0x0000000b06059224 */ /* 0x000fe400078e0210 */
[----:B------:R-:W-:Y:S02]  /*14f0*/  @!P1 IMAD.MOV.U32 R16, RZ, RZ, R3 ;  /* 0x000000ffff109224 */ /* 0x000fe400078e0003 */
[----:B------:R-:W-:-:S02]  /*1500*/  IMAD R2, R23, R2, R9 ;  /* 0x0000000217027224 */ /* 0x000fc400078e0209 */
[----:B------:R-:W-:Y:S02]  /*1510*/  IMAD R22, R5, R4, R7 ;  /* 0x0000000405167224 */ /* 0x000fe400078e0207 */
[----:B------:R-:W-:Y:S02]  /*1520*/  IMAD R23, R16, R23, R2 ;  /* 0x0000001710177224 */ /* 0x000fe400078e0202 */
.L_x_19:
[----:B------:R-:W-:Y:S05]  /*1530*/  BRA.U UP3, `(.L_x_20) ;  /* 0x0000000103407547 */ /* 0x000fea000b800000 */
[----:B------:R-:W1:Y:S08]  /*1540*/  LDC.64 R4, c[0x0][0xb10] ;  /* 0x0002c400ff047b82 */ /* 0x000e700000000a00 */
[----:B------:R-:W2:Y:S08]  /*1550*/  LDC.64 R2, c[0x0][0xb18] ;  /* 0x0002c600ff027b82 */ /* 0x000eb00000000a00 */
[----:B------:R-:W3:Y:S08]  /*1560*/  LDC R6, c[0x0][0xb20] ;  /* 0x0002c800ff067b82 */ /* 0x000ef00000000800 */
[----:B------:R-:W4:Y:S01]  /*1570*/  LDC R7, c[0x0][0xb0c] ;  /* 0x0002c300ff077b82 */ /* 0x000f220000000800 */
[----:B-1----:R-:W-:-:S05]  /*1580*/  IMAD.HI.U32 R4, R23, R4, RZ ;  /* 0x0000000417047227 */ /* 0x002fca00078e00ff */
[----:B------:R-:W-:Y:S01]  /*1590*/  SHF.R.U32.HI R4, RZ, R5, R4 ;  /* 0x00000005ff047219 */ /* 0x000fe20000011604 */
[----:B--2---:R-:W-:Y:S01]  /*15a0*/  IMAD.HI.U32 R3, R22, R3, RZ ;  /* 0x0000000316037227 */ /* 0x004fe200078e00ff */
[----:B------:R-:W-:-:S04]  /*15b0*/  ISETP.NE.AND P0, PT, R2, 0x1, PT ;  /* 0x000000010200780c */ /* 0x000fc80003f05270 */
[----:B---3--:R-:W-:-:S04]  /*15c0*/  SHF.R.U32.HI R3, RZ, R6, R3 ;  /* 0x00000006ff037219 */ /* 0x008fc80000011603 */
[----:B------:R-:W-:Y:S02]  /*15d0*/  SEL R3, R22, R3, !P0 ;  /* 0x0000000316037207 */ /* 0x000fe40004000000 */
[----:B----4-:R-:W-:-:S04]  /*15e0*/  ISETP.NE.AND P1, PT, R7, 0x1, PT ;  /* 0x000000010700780c */ /* 0x010fc80003f25270 */
[----:B------:R-:W-:-:S05]  /*15f0*/  SEL R5, R23, R4, !P1 ;  /* 0x0000000417057207 */ /* 0x000fca0004800000 */
[----:B------:R-:W-:Y:S02]  /*1600*/  IMAD.IADD R4, R3, 0x1, -R5 ;  /* 0x0000000103047824 */ /* 0x000fe400078e0a05 */
[----:B------:R-:W-:Y:S02]  /*1610*/  IMAD.IADD R3, R5, 0x1, -R3 ;  /* 0x0000000105037824 */ /* 0x000fe400078e0a03 */
[----:B------:R-:W-:Y:S02]  /*1620*/  IMAD R23, R4, R7, R23 ;  /* 0x0000000704177224 */ /* 0x000fe400078e0217 */
[----:B------:R-:W-:Y:S02]  /*1630*/  IMAD R22, R3, R2, R22 ;  /* 0x0000000203167224 */ /* 0x000fe400078e0216 */
.L_x_20:
[----:B------:R-:W-:Y:S05]  /*1640*/  BRA.U !UP1, `(.L_x_21) ;  /* 0x00000001090c7547 */ /* 0x000fea000b800000 */
[----:B------:R-:W-:Y:S01]  /*1650*/  UCGABAR_WAIT ;  /* 0x0000000000007dc7 */ /* 0x000fe20008000000 */
[----:B------:R-:W-:Y:S01]  /*1660*/  CCTL.IVALL ;  /* 0x00000000ff00798f */ /* 0x000fe20002000000 */
[----:B------:R-:W-:Y:S05]  /*1670*/  BRA `(.L_x_22) ;  /* 0x0000000000047947 */ /* 0x000fea0003800000 */
.L_x_21:
[----:B------:R-:W-:Y:S06]  /*1680*/  BAR.SYNC.DEFER_BLOCKING 0x0 ;  /* 0x0000000000007b1d */ /* 0x000fec0000010000 */
.L_x_22:
[----:B------:R-:W-:Y:S05]  /*1690*/  BRA.U UP2, `(.L_x_23) ;  /* 0x0000001502e47547 */ /* 0x000fea000b800000 */
[----:B------:R-:W1:Y:S01]  /*16a0*/  LDCU UR4, c[0x0][0x38c] ;  /* 0x00007180ff0477ac */ /* 0x000e620008000800 */
[----:B------:R-:W2:Y:S01]  /*16b0*/  LDC R8, c[0x0][0x370] ;  /* 0x0000dc00ff087b82 */ /* 0x000ea20000000800 */
[----:B------:R-:W-:Y:S02]  /*16c0*/  IMAD.SHL.U32 R16, R9, 0x40, RZ ;  /* 0x0000004009107824 */ /* 0x000fe400078e00ff */
[----:B------:R-:W-:Y:S01]  /*16d0*/  HFMA2 R14, -RZ, RZ, 0, 0 ;  /* 0x00000000ff0e7431 */ /* 0x000fe200000001ff */
[----:B------:R-:W-:Y:S01]  /*16e0*/  UISETP.NE.AND UP1, UPT, UR10, URZ, UPT ;  /* 0x000000ff0a00728c */ /* 0x000fe2000bf25270 */
[----:B------:R-:W-:Y:S01]  /*16f0*/  ISETP.NE.AND P4, PT, R10, RZ, P5 ;  /* 0x000000ff0a00720c */ /* 0x000fe20002f85270 */
[----:B------:R-:W-:Y:S01]  /*1700*/  IMAD.MOV.U32 R15, RZ, RZ, 0x1 ;  /* 0x00000001ff0f7424 */ /* 0x000fe200078e00ff */
[----:B------:R-:W-:Y:S01]  /*1710*/  CS2R R12, SRZ ;  /* 0x00000000000c7805 */ /* 0x000fe2000001ff00 */
[----:B------:R-:W-:Y:S01]  /*1720*/  IMAD.MOV.U32 R11, RZ, RZ, 0x1 ;  /* 0x00000001ff0b7424 */ /* 0x000fe200078e00ff */
[----:B------:R-:W3:Y:S01]  /*1730*/  LDC R0, c[0x0][0x374] ;  /* 0x0000dd00ff007b82 */ /* 0x000ee20000000800 */
[----:B------:R-:W-:Y:S01]  /*1740*/  LOP3.LUT R16, R16, 0x40, RZ, 0xc0, !PT ;  /* 0x0000004010107812 */ /* 0x000fe200078ec0ff */
[----:B------:R-:W4:Y:S01]  /*1750*/  LDCU.64 UR14, c[0x0][0x348] ;  /* 0x00006900ff0e77ac */ /* 0x000f220008000a00 */
[----:B------:R-:W-:Y:S01]  /*1760*/  USEL UR22, UR6, 0x2, UP1 ;  /* 0x0000000206167887 */ /* 0x000fe20008800000 */
[----:B------:R-:W-:Y:S01]  /*1770*/  UMOV UR23, URZ ;  /* 0x000000ff00177c82 */ /* 0x000fe20008000000 */
[----:B-1----:R-:W-:-:S04]  /*1780*/  UIADD3 UR5, UPT, UPT, UR4, 0x3f, URZ ;  /* 0x0000003f04057890 */ /* 0x002fc8000fffe0ff */
[----:B------:R-:W-:-:S04]  /*1790*/  USHF.R.S32.HI UR7, URZ, 0x1f, UR5 ;  /* 0x0000001fff077899 */ /* 0x000fc80008011405 */
[----:B------:R-:W-:Y:S02]  /*17a0*/  ULEA.HI UR7, UR7, UR5, URZ, 0x6 ;  /* 0x0000000507077291 */ /* 0x000fe4000f8f30ff */
[----:B------:R-:W-:Y:S02]  /*17b0*/  UIADD3 UR5, UPT, UPT, UR4, -0x1, URZ ;  /* 0xffffffff04057890 */ /* 0x000fe4000fffe0ff */
[----:B------:R-:W-:Y:S02]  /*17c0*/  USHF.R.S32.HI UR7, URZ, 0x6, UR7 ;  /* 0x00000006ff077899 */ /* 0x000fe40008011407 */
[----:B------:R-:W-:Y:S02]  /*17d0*/  UISETP.GE.U32.AND UP2, UPT, UR5, -0x7f, UPT ;  /* 0xffffff810500788c */ /* 0x000fe4000bf46070 */
[----:B------:R-:W-:Y:S02]  /*17e0*/  UISETP.LT.U32.AND UP0, UPT, UR7, 0xd, UPT ;  /* 0x0000000d0700788c */ /* 0x000fe4000bf01070 */
[----:B------:R-:W-:-:S02]  /*17f0*/  UIADD3 UR4, UPT, UPT, UR4, 0x7e, URZ ;  /* 0x0000007e04047890 */ /* 0x000fc4000fffe0ff */
[----:B------:R-:W-:-:S04]  /*1800*/  USEL UR5, UR7, 0xd, UP0 ;  /* 0x0000000d07057887 */ /* 0x000fc80008000000 */
[----:B------:R-:W-:Y:S02]  /*1810*/  UIADD3 UR21, UPT, UPT, UR5, -0x1, URZ ;  /* 0xffffffff05157890 */ /* 0x000fe4000fffe0ff */
[----:B------:R-:W-:Y:S02]  /*1820*/  @UP2 UIADD3 UR21, UPT, UPT, UR5, URZ, URZ ;  /* 0x000000ff05152290 */ /* 0x000fe4000fffe0ff */
[----:B------:R-:W-:Y:S02]  /*1830*/  UIADD3 UR24, UPT, UPT, UR7, -UR5, URZ ;  /* 0x8000000507187290 */ /* 0x000fe4000fffe0ff */
[----:B------:R-:W-:Y:S02]  /*1840*/  UIADD3 UR13, UPT, UPT, UR21, 0x1, URZ ;  /* 0x00000001150d7890 */ /* 0x000fe4000fffe0ff */
[----:B--2-4-:R-:W-:-:S12]  /*1850*/  UIADD3 UR21, UPT, UPT, -UR21, URZ, URZ ;  /* 0x000000ff15157290 */ /* 0x014fd8000fffe1ff */
.L_x_43:
[----:B------:R-:W-:Y:S01]  /*1860*/  UISETP.NE.AND UP0, UPT, UR37, URZ, UPT ;  /* 0x000000ff2500728c */ /* 0x000fe2000bf05270 */
[----:B------:R-:W1:Y:S08]  /*1870*/  S2UR UR37, SR_CgaCtaId ;  /* 0x00000000002579c3 */ /* 0x000e700000008800 */
[----:B------:R-:W-:Y:S05]  /*1880*/  BRA.U UP0, `(.L_x_24) ;  /* 0x0000000100347547 */ /* 0x000fea000b800000 */
[----:B------:R-:W2:Y:S01]  /*1890*/  S2R R2, SR_CgaCtaId ;  /* 0x0000000000027919 */ /* 0x000ea20000008800 */
[----:B------:R-:W-:-:S04]  /*18a0*/  MOV R3, 0x400 ;  /* 0x0000040000037802 */ /* 0x000fc80000000f00 */
[----:B--2---:R-:W-:Y:S02]  /*18b0*/  LEA R2, R2, R3, 0x18 ;  /* 0x0000000302027211 */ /* 0x004fe400078ec0ff */
[----:B------:R-:W-:-:S03]  /*18c0*/  SHF.L.U32 R3, R11, 0x1f, RZ ;  /* 0x0000001f0b037819 */ /* 0x000fc600000006ff */
[----:B------:R-:W-:-:S04]  /*18d0*/  IMAD R2, R12, 0x8, R2 ;  /* 0x000000080c027824 */ /* 0x000fc800078e0202 */
[----:B------:R-:W2:Y:S02]  /*18e0*/  SYNCS.PHASECHK.TRANS64.TRYWAIT P0, [R2+URZ+0x190], R3 ;  /* 0x00019003020075a7 */ /* 0x000ea400080011ff */
[----:B--2---:R-:W-:Y:S05]  /*18f0*/  @!P0 BRA `(.L_x_25) ;  /* 0x0000007400f48947 */ /* 0x004fea0003800000 */
.L_x_144:
[----:B------:R-:W-:Y:S01]  /*1900*/  VIADD R12, R12, 0x1 ;  /* 0x000000010c0c7836 */ /* 0x000fe20000000000 */
[----:B------:R2:W-:Y:S04]  /*1910*/  SYNCS.ARRIVE.TRANS64.A1T0 RZ, [R2+URZ+0x180], RZ ;  /* 0x000180ff02ff79a7 */ /* 0x0005e800081000ff */
[----:B------:R-:W-:-:S04]  /*1920*/  ISETP.NE.AND P0, PT, R12, 0x2, PT ;  /* 0x000000020c00780c */ /* 0x000fc80003f05270 */
[----:B------:R-:W-:Y:S02]  /*1930*/  SEL R12, R12, RZ, P0 ;  /* 0x000000ff0c0c7207 */ /* 0x000fe40000000000 */
[----:B--2---:R-:W-:-:S04]  /*1940*/  SEL R2, RZ, 0x1, P0 ;  /* 0x00000001ff027807 */ /* 0x004fc80000000000 */
[----:B------:R-:W-:-:S07]  /*1950*/  LOP3.LUT R11, R11, R2, RZ, 0x3c, !PT ;  /* 0x000000020b0b7212 */ /* 0x000fce00078e3cff */
.L_x_24:
[----:B------:R-:W-:Y:S01]  /*1960*/  UMOV UR6, 0x400 ;  /* 0x0000040000067882 */ /* 0x000fe20000000000 */
[----:B------:R-:W-:Y:S01]  /*1970*/  SHF.L.U32 R2, R15, 0x1f, RZ ;  /* 0x0000001f0f027819 */ /* 0x000fe200000006ff */
[----:B-1----:R-:W-:Y:S01]  /*1980*/  ULEA UR6, UR37, UR6, 0x18 ;  /* 0x0000000625067291 */ /* 0x002fe2000f8ec0ff */
[C---:B------:R-:W-:Y:S01]  /*1990*/  R2UR UR9, R16.reuse ;  /* 0x00000000100972ca */ /* 0x040fe200000e0000 */
[----:B------:R-:W-:Y:S01]  /*19a0*/  UISETP.GE.U32.AND UP0, UPT, UR4, 0x7f, UPT ;  /* 0x0000007f0400788c */ /* 0x000fe2000bf06070 */
[----:B------:R-:W-:Y:S01]  /*19b0*/  R2UR UR11, R16 ;  /* 0x00000000100b72ca */ /* 0x000fe200000e0000 */
[----:B------:R-:W-:Y:S01]  /*19c0*/  ULEA UR8, UR23, UR6, 0x3 ;  /* 0x0000000617087291 */ /* 0x000fe2000f8e18ff */
[----:B------:R-:W-:-:S08]  /*19d0*/  UMOV UR25, URZ ;  /* 0x000000ff00197c82 */ /* 0x000fd00008000000 */
[----:B------:R1:W2:Y:S01]  /*19e0*/  SYNCS.PHASECHK.TRANS64.TRYWAIT P0, [UR8+0x68], R2 ;  /* 0x00006802ff0075a7 */ /* 0x0002a20008001108 */
[----:B------:R-:W-:-:S13]  /*19f0*/  R2UR UR8, R22 ;  /* 0x00000000160872ca */ /* 0x000fda00000e0000 */
[----:B------:R-:W-:Y:S01]  /*1a00*/  ULEA UR11, UR8, UR11, 0x7 ;  /* 0x0000000b080b7291 */ /* 0x000fe2000f8e38ff */
[----:B-1----:R-:W-:-:S05]  /*1a10*/  LEA.HI R2, R23, R23, RZ, 0x1 ;  /* 0x0000001717027211 */ /* 0x002fca00078f08ff */
[----:B------:R-:W-:-:S05]  /*1a20*/  IMAD.SHL.U32 R2, R2, 0x40, RZ ;  /* 0x0000004002027824 */ /* 0x000fca00078e00ff */
[----:B------:R-:W-:-:S13]  /*1a30*/  R2UR UR35, R2 ;  /* 0x00000000022372ca */ /* 0x000fda00000e0000 */
[----:B------:R-:W-:Y:S01]  /*1a40*/  ULOP3.LUT UR35, UR9, 0xffffff80, UR35, 0xf8, !UPT ;  /* 0xffffff8009237892 */ /* 0x000fe2000f8ef823 */
[----:B------:R-:W-:Y:S11]  /*1a50*/  BRA.U !UP0, `(.L_x_26) ;  /* 0x0000000108bc7547 */ /* 0x000ff6000b800000 */
[----:B------:R-:W-:Y:S01]  /*1a60*/  UMOV UR16, UR21 ;  /* 0x0000001500107c82 */ /* 0x000fe20008000000 */
[----:B------:R-:W-:Y:S01]  /*1a70*/  UMOV UR17, UR23 ;  /* 0x0000001700117c82 */ /* 0x000fe20008000000 */
[----:B------:R-:W-:-:S05]  /*1a80*/  UMOV UR34, URZ ;  /* 0x000000ff00227c82 */ /* 0x000fca0008000000 */
.L_x_32:
[----:B------:R-:W-:Y:S01]  /*1a90*/  ULEA UR33, UR17, UR6, 0x3 ;  /* 0x0000000611217291 */ /* 0x000fe2000f8e18ff */
[----:B------:R-:W-:Y:S01]  /*1aa0*/  @P5 MOV R3, 0x8000 ;  /* 0x0000800000035802 */ /* 0x000fe20000000f00 */
[----:B-12-4-:R-:W-:Y:S10]  /*1ab0*/  @P0 BRA `(.L_x_27) ;  /* 0x00000000000c0947 */ /* 0x016ff40003800000 */
[----:B------:R-:W-:-:S04]  /*1ac0*/  SHF.L.U32 R4, R15, 0x1f, RZ ;  /* 0x0000001f0f047819 */ /* 0x000fc800000006ff */
[----:B------:R-:W1:Y:S02]  /*1ad0*/  SYNCS.PHASECHK.TRANS64.TRYWAIT P0, [UR33+0x68], R4 ;  /* 0x00006804ff0075a7 */ /* 0x000e640008001121 */
[----:B-1----:R-:W-:Y:S05]  /*1ae0*/  @!P0 BRA `(.L_x_28) ;  /* 0x00000074008c8947 */ /* 0x002fea0003800000 */
.L_x_27:
[----:B------:R2:W-:Y:S01]  /*1af0*/  @P5 SYNCS.ARRIVE.TRANS64 RZ, [UR33], R3 ;  /* 0x00000003ffff59a7 */ /* 0x0005e20008000021 */
[----:B------:R-:W-:Y:S02]  /*1b00*/  ULOP3.LUT UR8, UR22, 0x2, URZ, 0xfc, !UPT ;  /* 0x0000000216087892 */ /* 0x000fe4000f8efcff */
[----:B------:R-:W-:Y:S02]  /*1b10*/  UIADD3 UR16, UPT, UPT, UR16, 0x1, URZ ;  /* 0x0000000110107890 */ /* 0x000fe4000fffe0ff */
[----:B------:R-:W-:Y:S02]  /*1b20*/  UISETP.NE.AND UP0, UPT, UR8, 0x2, UPT ;  /* 0x000000020800788c */ /* 0x000fe4000bf05270 */
[----:B------:R-:W-:-:S07]  /*1b30*/  UISETP.NE.AND UP2, UPT, UR16, 0x1, UPT ;  /* 0x000000011000788c */ /* 0x000fce000bf45270 */
[----:B------:R-:W-:Y:S05]  /*1b40*/  BRA.U UP0, `(.L_x_29) ;  /* 0x0000000100047547 */ /* 0x000fea000b800000 */
[----:B------:R-:W-:Y:S05]  /*1b50*/  BPT.TRAP 0x1 ;  /* 0x000000040000795c */ /* 0x000fea0000300000 */
.L_x_29:
[----:B------:R-:W-:Y:S04]  /*1b60*/  BSSY.RECONVERGENT B0, `(.L_x_30) ;  /* 0x0000003000007945 */ /* 0x000fe80003800200 */
[----:B------:R-:W-:Y:S05]  /*1b70*/  @!P4 BRA `(.L_x_31) ;  /* 0x000000000004c947 */ /* 0x000fea0003800000 */
[----:B------:R-:W-:Y:S05]  /*1b80*/  BPT.TRAP 0x1 ;  /* 0x000000040000795c */ /* 0x000fea0000300000 */
.L_x_31:
[----:B------:R-:W-:Y:S05]  /*1b90*/  BSYNC.RECONVERGENT B0 ;  /* 0x0000000000007941 */ /* 0x000fea0003800200 */
.L_x_30:
[----:B------:R-:W-:Y:S02]  /*1ba0*/  UIADD3 UR23, UPT, UPT, UR17, 0x1, URZ ;  /* 0x0000000111177890 */ /* 0x000fe4000fffe0ff */
[----:B------:R-:W-:Y:S02]  /*1bb0*/  UIADD3 UR28, UP1, UPT, UR14, 0x80, URZ ;  /* 0x000000800e1c7890 */ /* 0x000fe4000ff3e0ff */
[----:B------:R-:W-:Y:S02]  /*1bc0*/  UISETP.NE.AND UP0, UPT, UR23, 0xd, UPT ;  /* 0x0000000d1700788c */ /* 0x000fe4000bf05270 */
[----:B------:R-:W-:Y:S02]  /*1bd0*/  ULOP3.LUT UR33, UR33, 0xfefffff8, URZ, 0xc0, !UPT ;  /* 0xfefffff821217892 */ /* 0x000fe4000f8ec0ff */
[----:B------:R-:W-:Y:S02]  /*1be0*/  USEL UR9, URZ, 0x1, UP0 ;  /* 0x00000001ff097887 */ /* 0x000fe40008000000 */
[----:B------:R-:W-:-:S02]  /*1bf0*/  USEL UR23, UR23, URZ, UP0 ;  /* 0x000000ff17177287 */ /* 0x000fc40008000000 */
[----:B------:R-:W-:Y:S02]  /*1c00*/  UIADD3 UR26, UP0, UPT, UR14, 0x180, URZ ;  /* 0x000001800e1a7890 */ /* 0x000fe4000ff1e0ff */
[----:B------:R-:W-:Y:S01]  /*1c10*/  ULEA UR8, UR23, UR6, 0x3 ;  /* 0x0000000617087291 */ /* 0x000fe2000f8e18ff */
[----:B------:R-:W-:Y:S01]  /*1c20*/  LOP3.LUT R15, R15, UR9, RZ, 0x3c, !PT ;  /* 0x000000090f0f7c12 */ /* 0x000fe2000f8e3cff */
[----:B------:R-:W-:Y:S02]  /*1c30*/  UIADD3.X UR29, UPT, UPT, URZ, UR15, URZ, UP1, !UPT ;  /* 0x0000000fff1d7290 */ /* 0x000fe40008ffe4ff */
[----:B------:R-:W-:Y:S01]  /*1c40*/  UIADD3.X UR27, UPT, UPT, URZ, UR15, URZ, UP0, !UPT ;  /* 0x0000000fff1b7290 */ /* 0x000fe200087fe4ff */
[----:B-1----:R-:W-:Y:S01]  /*1c50*/  SHF.L.U32 R2, R15, 0x1f, RZ ;  /* 0x0000001f0f027819 */ /* 0x002fe200000006ff */
[----:B------:R-:W-:Y:S01]  /*1c60*/  UMOV UR18, 0x0 ;  /* 0x0000000000127882 */ /* 0x000fe20000000000 */
[----:B------:R-:W-:Y:S01]  /*1c70*/  UMOV UR19, 0x10000000 ;  /* 0x1000000000137882 */ /* 0x000fe20000000000 */
[----:B------:R-:W-:Y:S01]  /*1c80*/  UMOV UR10, UR34 ;  /* 0x00000022000a7c82 */ /* 0x000fe20008000000 */
[----:B------:R1:W4:Y:S01]  /*1c90*/  SYNCS.PHASECHK.TRANS64.TRYWAIT P0, [UR8+0x68], R2 ;  /* 0x00006802ff0075a7 */ /* 0x0003220008001108 */
[----:B------:R-:W-:Y:S01]  /*1ca0*/  ULEA UR8, UR17, UR6, 0xd ;  /* 0x0000000611087291 */ /* 0x000fe2000f8e68ff */
[----:B------:R-:W-:Y:S01]  /*1cb0*/  UMOV UR12, UR36 ;  /* 0x00000024000c7c82 */ /* 0x000fe20008000000 */
[----:B------:R-:W-:-:S02]  /*1cc0*/  UMOV UR9, UR33 ;  /* 0x0000002100097c82 */ /* 0x000fc40008000000 */
[----:B------:R-:W-:Y:S02]  /*1cd0*/  UIADD3 UR32, UPT, UPT, UR8, 0x4300, URZ ;  /* 0x0000430008207890 */ /* 0x000fe4000fffe0ff */
[----:B------:R-:W-:Y:S01]  /*1ce0*/  UIADD3 UR8, UPT, UPT, UR8, 0x1e300, URZ ;  /* 0x0001e30008087890 */ /* 0x000fe2000fffe0ff */
[----:B------:R-:W-:Y:S01]  /*1cf0*/  UMOV UR25, UR13 ;  /* 0x0000000d00197c82 */ /* 0x000fe20008000000 */
[----:B------:R-:W-:-:S05]  /*1d00*/  UMOV UR17, UR23 ;  /* 0x0000001700117c82 */ /* 0x000fca0008000000 */
[----:B------:R2:W-:Y:S02]  /*1d10*/  UTMALDG.3D.2CTA [UR32], [UR28], desc[UR18] ;  /* 0x000012201c0075b4 */ /* 0x0005e40008211000 */
[----:B------:R1:W-:Y:S01]  /*1d20*/  UTMALDG.3D.2CTA [UR8], [UR26], desc[UR18] ;  /* 0x000012081a0075b4 */ /* 0x0003e20008211000 */
[----:B--2---:R-:W-:Y:S01]  /*1d30*/  UIADD3 UR34, UPT, UPT, UR34, 0x40, URZ ;  /* 0x0000004022227890 */ /* 0x004fe2000fffe0ff */
[----:B------:R-:W-:Y:S11]  /*1d40*/  BRA.U UP2, `(.L_x_32) ;  /* 0xfffffffd02507547 */ /* 0x000ff6000b83ffff */
.L_x_26:
[----:B--2-4-:R-:W-:Y:S01]  /*1d50*/  PLOP3.LUT P0, PT, PT, PT, UP5, 0x80, 0x8 ;  /* 0x000000000008781c */ /* 0x014fe20003f0f058 */
[----:B-1----:R-:W-:Y:S01]  /*1d60*/  ULEA UR8, UR23, UR6, 0x3 ;  /* 0x0000000617087291 */ /* 0x002fe2000f8e18ff */
[----:B------:R-:W-:Y:S01]  /*1d70*/  SHF.L.U32 R2, R15, 0x1f, RZ ;  /* 0x0000001f0f027819 */ /* 0x000fe200000006ff */
[----:B------:R-:W-:-:S10]  /*1d80*/  UISETP.GT.AND UP0, UPT, UR7, UR5, UPT ;  /* 0x000000050700728c */ /* 0x000fd4000bf04270 */
[----:B------:R-:W-:Y:S01]  /*1d90*/  @!P0 SYNCS.ARRIVE.TRANS64.A1T0 RZ, [UR6+0x118], RZ ;  /* 0x000118ffffff89a7 */ /* 0x000fe20008100006 */
[----:B------:R1:W2:Y:S01]  /*1da0*/  SYNCS.PHASECHK.TRANS64.TRYWAIT P0, [UR8+0x68], R2 ;  /* 0x00006802ff0075a7 */ /* 0x0002a20008001108 */
[----:B------:R-:W-:Y:S05]  /*1db0*/  BRA.U !UP0, `(.L_x_33) ;  /* 0x0000000108bc7547 */ /* 0x000fea000b800000 */
[----:B------:R-:W-:Y:S01]  /*1dc0*/  UIADD3 UR26, UPT, UPT, UR24, UR25, URZ ;  /* 0x00000019181a7290 */ /* 0x000fe2000fffe0ff */
[----:B------:R-:W-:-:S11]  /*1dd0*/  UMOV UR27, UR23 ;  /* 0x00000017001b7c82 */ /* 0x000fd60008000000 */
.L_x_39:
[----:B------:R-:W-:Y:S01]  /*1de0*/  ULEA UR17, UR27, UR6, 0x3 ;  /* 0x000000061b117291 */ /* 0x000fe2000f8e18ff */
[----:B--2---:R-:W-:Y:S01]  /*1df0*/  @P5 MOV R3, 0x8000 ;  /* 0x0000800000035802 */ /* 0x004fe20000000f00 */
[----:B-12---:R-:W-:Y:S10]  /*1e00*/  @P0 BRA `(.L_x_34) ;  /* 0x00000000000c0947 */ /* 0x006ff40003800000 */
[----:B------:R-:W-:-:S04]  /*1e10*/  SHF.L.U32 R4, R15, 0x1f, RZ ;  /* 0x0000001f0f047819 */ /* 0x000fc800000006ff */
[----:B------:R-:W2:Y:S02]  /*1e20*/  SYNCS.PHASECHK.TRANS64.TRYWAIT P0, [UR17+0x68], R4 ;  /* 0x00006804ff0075a7 */ /* 0x000ea40008001111 */
[----:B--2---:R-:W-:Y:S05]  /*1e30*/  @!P0 BRA `(.L_x_35) ;  /* 0x0000007000d08947 */ /* 0x004fea0003800000 */
.L_x_34:
[----:B------:R2:W-:Y:S01]  /*1e40*/  @P5 SYNCS.ARRIVE.TRANS64 RZ, [UR17], R3 ;  /* 0x00000003ffff59a7 */ /* 0x0005e20008000011 */
[----:B------:R-:W-:-:S04]  /*1e50*/  ULOP3.LUT UR8, UR22, 0x2, URZ, 0xfc, !UPT ;  /* 0x0000000216087892 */ /* 0x000fc8000f8efcff */
[----:B------:R-:W-:-:S09]  /*1e60*/  UISETP.NE.AND UP0, UPT, UR8, 0x2, UPT ;  /* 0x000000020800788c */ /* 0x000fd2000bf05270 */
[----:B------:R-:W-:Y:S05]  /*1e70*/  BRA.U UP0, `(.L_x_36) ;  /* 0x0000000100047547 */ /* 0x000fea000b800000 */
[----:B------:R-:W-:Y:S05]  /*1e80*/  BPT.TRAP 0x1 ;  /* 0x000000040000795c */ /* 0x000fea0000300000 */
.L_x_36:
[----:B------:R-:W-:Y:S04]  /*1e90*/  BSSY.RECONVERGENT B0, `(.L_x_37) ;  /* 0x0000003000007945 */ /* 0x000fe80003800200 */
[----:B------:R-:W-:Y:S05]  /*1ea0*/  @!P4 BRA `(.L_x_38) ;  /* 0x000000000004c947 */ /* 0x000fea0003800000 */
[----:B------:R-:W-:Y:S05]  /*1eb0*/  BPT.TRAP 0x1 ;  /* 0x000000040000795c */ /* 0x000fea0000300000 */
.L_x_38:
[----:B------:R-:W-:Y:S05]  /*1ec0*/  BSYNC.RECONVERGENT B0 ;  /* 0x0000000000007941 */ /* 0x000fea0003800200 */
.L_x_37:
[----:B------:R-:W-:Y:S02]  /*1ed0*/  UIADD3 UR23, UPT, UPT, UR27, 0x1, URZ ;  /* 0x000000011b177890 */ /* 0x000fe4000fffe0ff */
[----:B------:R-:W-:Y:S02]  /*1ee0*/  UIADD3 UR32, UP1, UPT, UR14, 0x80, URZ ;  /* 0x000000800e207890 */ /* 0x000fe4000ff3e0ff */
[----:B------:R-:W-:Y:S02]  /*1ef0*/  UISETP.NE.AND UP0, UPT, UR23, 0xd, UPT ;  /* 0x0000000d1700788c */ /* 0x000fe4000bf05270 */
[----:B------:R-:W-:Y:S02]  /*1f00*/  USHF.L.U32 UR18, UR25, 0x6, URZ ;  /* 0x0000000619127899 */ /* 0x000fe400080006ff */
[----:B------:R-:W-:Y:S02]  /*1f10*/  USEL UR9, URZ, 0x1, UP0 ;  /* 0x00000001ff097887 */ /* 0x000fe40008000000 */
[----:B------:R-:W-:-:S02]  /*1f20*/  USEL UR23, UR23, URZ, UP0 ;  /* 0x000000ff17177287 */ /* 0x000fc40008000000 */
[----:B------:R-:W-:Y:S02]  /*1f30*/  UIADD3 UR30, UP0, UPT, UR14, 0x180, URZ ;  /* 0x000001800e1e7890 */ /* 0x000fe4000ff1e0ff */
[----:B------:R-:W-:Y:S01]  /*1f40*/  ULEA UR8, UR23, UR6, 0x3 ;  /* 0x0000000617087291 */ /* 0x000fe2000f8e18ff */
[----:B------:R-:W-:Y:S01]  /*1f50*/  LOP3.LUT R15, R15, UR9, RZ, 0x3c, !PT ;  /* 0x000000090f0f7c12 */ /* 0x000fe2000f8e3cff */
[----:B------:R-:W-:Y:S02]  /*1f60*/  ULOP3.LUT UR17, UR17, 0xfefffff8, URZ, 0xc0, !UPT ;  /* 0xfefffff811117892 */ /* 0x000fe4000f8ec0ff */
[----:B------:R-:W-:Y:S01]  /*1f70*/  UIADD3.X UR33, UPT, UPT, URZ, UR15, URZ, UP1, !UPT ;  /* 0x0000000fff217290 */ /* 0x000fe20008ffe4ff */
[----:B-1----:R-:W-:Y:S01]  /*1f80*/  SHF.L.U32 R2, R15, 0x1f, RZ ;  /* 0x0000001f0f027819 */ /* 0x002fe200000006ff */
[----:B------:R-:W-:Y:S01]  /*1f90*/  UIADD3.X UR31, UPT, UPT, URZ, UR15, URZ, UP0, !UPT ;  /* 0x0000000fff1f7290 */ /* 0x000fe200087fe4ff */
[----:B------:R-:W-:Y:S02]  /*1fa0*/  UMOV UR28, 0x0 ;  /* 0x00000000001c7882 */ /* 0x000fe40000000000 */
[----:B------:R4:W1:Y:S01]  /*1fb0*/  SYNCS.PHASECHK.TRANS64.TRYWAIT P0, [UR8+0x68], R2 ;  /* 0x00006802ff0075a7 */ /* 0x0008620008001108 */
[----:B------:R-:W-:Y:S01]  /*1fc0*/  ULEA UR8, UR27, UR6, 0xd ;  /* 0x000000061b087291 */ /* 0x000fe2000f8e68ff */
[----:B------:R-:W-:Y:S01]  /*1fd0*/  UMOV UR29, 0x10000000 ;  /* 0x10000000001d7882 */ /* 0x000fe20000000000 */
[----:B------:R-:W-:-:S02]  /*1fe0*/  UMOV UR19, UR35 ;  /* 0x0000002300137c82 */ /* 0x000fc40008000000 */
[----:B------:R-:W-:Y:S02]  /*1ff0*/  UIADD3 UR16, UPT, UPT, UR8, 0x4300, URZ ;  /* 0x0000430008107890 */ /* 0x000fe4000fffe0ff */
[----:B------:R-:W-:Y:S01]  /*2000*/  UIADD3 UR8, UPT, UPT, UR8, 0x1e300, URZ ;  /* 0x0001e30008087890 */ /* 0x000fe2000fffe0ff */
[----:B------:R-:W-:Y:S01]  /*2010*/  UMOV UR20, UR36 ;  /* 0x0000002400147c82 */ /* 0x000fe20008000000 */
[----:B------:R-:W-:Y:S01]  /*2020*/  UMOV UR12, UR36 ;  /* 0x00000024000c7c82 */ /* 0x000fe20008000000 */
[----:B------:R-:W-:Y:S01]  /*2030*/  UMOV UR9, UR17 ;  /* 0x0000001100097c82 */ /* 0x000fe20008000000 */
[----:B------:R-:W-:Y:S01]  /*2040*/  UMOV UR10, UR18 ;  /* 0x00000012000a7c82 */ /* 0x000fe20008000000 */
[----:B------:R-:W-:Y:S02]  /*2050*/  UIADD3 UR25, UPT, UPT, UR25, 0x1, URZ ;  /* 0x0000000119197890 */ /* 0x000fe4000fffe0ff */
[----:B------:R4:W-:Y:S01]  /*2060*/  UTMALDG.3D.2CTA [UR16], [UR32], desc[UR28] ;  /* 0x00001c10200075b4 */ /* 0x0009e20008211000 */
[----:B------:R-:W-:Y:S01]  /*2070*/  UMOV UR27, UR23 ;  /* 0x00000017001b7c82 */ /* 0x000fe20008000000 */
[----:B------:R-:W-:Y:S01]  /*2080*/  UISETP.NE.AND UP0, UPT, UR25, UR26, UPT ;  /* 0x0000001a1900728c */ /* 0x000fe2000bf05270 */
[----:B------:R4:W-:Y:S08]  /*2090*/  UTMALDG.3D.2CTA [UR8], [UR30], desc[UR28] ;  /* 0x00001c081e0075b4 */ /* 0x0009f00008211000 */
[----:B----4-:R-:W-:Y:S05]  /*20a0*/  BRA.U UP0, `(.L_x_39) ;  /* 0xfffffffd004c7547 */ /* 0x010fea000b83ffff */
.L_x_33:
[C---:B-1----:R-:W-:Y:S01]  /*20b0*/  LEA R2, R14.reuse, UR6, 0x3 ;  /* 0x000000060e027c11 */ /* 0x042fe2000f8e18ff */
[----:B------:R-:W-:Y:S01]  /*20c0*/  NOP ;  /* 0x0000000000007918 */ /* 0x000fe20000000000 */
[----:B--2---:R-:W-:Y:S02]  /*20d0*/  SHF.L.U32 R3, R13, 0x1f, RZ ;  /* 0x0000001f0d037819 */ /* 0x004fe400000006ff */
[----:B------:R-:W-:Y:S02]  /*20e0*/  LEA R4, R14, UR6, 0x4 ;  /* 0x000000060e047c11 */ /* 0x000fe4000f8e20ff */
[----:B------:R-:W1:Y:S02]  /*20f0*/  SYNCS.PHASECHK.TRANS64.TRYWAIT P0, [R2+URZ+0x120], R3 ;  /* 0x00012003020075a7 */ /* 0x000e6400080011ff */
[----:B-1----:R-:W-:Y:S05]  /*2100*/  @!P0 BRA `(.L_x_40) ;  /* 0x0000007000348947 */ /* 0x002fea0003800000 */
.L_x_147:
[----:B------:R-:W2:Y:S01]  /*2110*/  LDS.128 R4, [R4+0x1b0] ;  /* 0x0001b00004047984 */ /* 0x000ea20000000c00 */
[----:B------:R-:W-:Y:S01]  /*2120*/  ISETP.GE.AND P0, PT, R34, 0x1, PT ;  /* 0x000000012200780c */ /* 0x000fe20003f06270 */
[----:B-1----:R-:W-:Y:S01]  /*2130*/  VIADD R2, R2, 0x130 ;  /* 0x0000013002027836 */ /* 0x002fe20000000000 */
[----:B------:R-:W-:Y:S01]  /*2140*/  @!PT LDS RZ, [RZ] ;  /* 0x00000000fffff984 */ /* 0x000fe20000000800 */
[----:B------:R-:W-:Y:S01]  /*2150*/  @!PT LDS RZ, [RZ] ;  /* 0x00000000fffff984 */ /* 0x000fe20000000800 */
[----:B------:R-:W-:Y:S01]  /*2160*/  @!PT LDS RZ, [RZ] ;  /* 0x00000000fffff984 */ /* 0x000fe20000000800 */
[----:B------:R-:W-:Y:S01]  /*2170*/  @!PT LDS RZ, [RZ] ;  /* 0x00000000fffff984 */ /* 0x000fe20000000800 */
[----:B------:R1:W-:Y:S06]  /*2180*/  MEMBAR.ALL.CTA ;  /* 0x0000000000007992 */ /* 0x0003ec0000008000 */
[----:B-1----:R-:W1:Y:S01]  /*2190*/  FENCE.VIEW.ASYNC.S ;  /* 0x00000000000073c6 */ /* 0x002e620000000000 */
[----:B------:R-:W-:-:S04]  /*21a0*/  PRMT R2, RZ, 0x654, R2 ;  /* 0x00000654ff027816 */ /* 0x000fc80000000002 */
[----:B-1----:R1:W-:Y:S01]  /*21b0*/  SYNCS.ARRIVE.TRANS64.RED.A1T0 RZ, [R2+URZ], RZ ;  /* 0x000000ff02ff79a7 */ /* 0x0023e200081004ff */
[----:B--2---:R-:W-:-:S13]  /*21c0*/  LOP3.LUT P2, RZ, R6, 0x1, RZ, 0xc0, !PT ;  /* 0x0000000106ff7812 */ /* 0x004fda000784c0ff */
[----:B------:R-:W-:Y:S01]  /*21d0*/  @P2 SHF.R.U32.HI R3, RZ, 0x10, R5 ;  /* 0x00000010ff032819 */ /* 0x000fe20000011605 */
[----:B------:R-:W-:Y:S01]  /*21e0*/  VOTEU.ANY UP0, P2 ;  /* 0x0000000000ff7886 */ /* 0x000fe20001000100 */
[----:B------:R-:W-:Y:S02]  /*21f0*/  @P2 MOV R10, R4 ;  /* 0x00000004000a2202 */ /* 0x000fe40000000f00 */
[----:B------:R-:W-:Y:S02]  /*2200*/  @P2 R2UR.BROADCAST UR8, R3 ;  /* 0x00000000030822ca */ /* 0x000fe400008e0000 */
[----:B------:R-:W-:-:S11]  /*2210*/  @P2 LOP3.LUT R9, R5, 0xffff, RZ, 0xc0, !PT ;  /* 0x0000ffff05092812 */ /* 0x000fd600078ec0ff */
[----:B------:R-:W-:Y:S01]  /*2220*/  @UP0 UMOV UR36, UR8 ;  /* 0x0000000800240c82 */ /* 0x000fe20008000000 */
[----:B-1----:R-:W-:Y:S05]  /*2230*/  @!P0 BRA `(.L_x_41) ;  /* 0x0000000000b88947 */ /* 0x002fea0003800000 */
[----:B------:R-:W3:Y:S01]  /*2240*/  LDC.64 R4, c[0x0][0xb18] ;  /* 0x0002c600ff047b82 */ /* 0x000ee20000000a00 */
[----:B------:R-:W-:-:S07]  /*2250*/  ISETP.NE.AND P3, PT, R34, 0x1, PT ;  /* 0x000000012200780c */ /* 0x000fce0003f65270 */
[----:B------:R-:W1:Y:S08]  /*2260*/  LDC.64 R6, c[0x0][0xb10] ;  /* 0x0002c400ff067b82 */ /* 0x000e700000000a00 */
[----:B------:R-:W2:Y:S08]  /*2270*/  LDC R17, c[0x0][0xb20] ;  /* 0x0002c800ff117b82 */ /* 0x000eb00000000800 */
[----:B------:R-:W4:Y:S01]  /*2280*/  LDC R18, c[0x0][0xb0c] ;  /* 0x0002c300ff127b82 */ /* 0x000f220000000800 */
[----:B---3--:R-:W-:Y:S01]  /*2290*/  IMAD.HI.U32 R20, R0, R5, RZ ;  /* 0x0000000500147227 */ /* 0x008fe200078e00ff */
[----:B------:R-:W-:-:S03]  /*22a0*/  ISETP.NE.AND P0, PT, R4, 0x1, PT ;  /* 0x000000010400780c */ /* 0x000fc60003f05270 */
[----:B------:R-:W-:-:S03]  /*22b0*/  IMAD.HI.U32 R5, R9, R5, RZ ;  /* 0x0000000509057227 */ /* 0x000fc600078e00ff */
[----:B------:R-:W3:Y:S01]  /*22c0*/  LDC.64 R2, c[0x0][0xb28] ;  /* 0x0002ca00ff027b82 */ /* 0x000ee20000000a00 */
[----:B-1----:R-:W-:-:S04]  /*22d0*/  IMAD.HI.U32 R21, R8, R6, RZ ;  /* 0x0000000608157227 */ /* 0x002fc800078e00ff */
[----:B------:R-:W-:Y:S01]  /*22e0*/  IMAD.HI.U32 R22, R10, R6, RZ ;  /* 0x000000060a167227 */ /* 0x000fe200078e00ff */
[----:B------:R-:W-:Y:S02]  /*22f0*/  SHF.R.U32.HI R21, RZ, R7, R21 ;  /* 0x00000007ff157219 */ /* 0x000fe40000011615 */
[-C--:B--2---:R-:W-:Y:S02]  /*2300*/  SHF.R.U32.HI R20, RZ, R17.reuse, R20 ;  /* 0x00000011ff147219 */ /* 0x084fe40000011614 */
[----:B------:R-:W-:Y:S02]  /*2310*/  SHF.R.U32.HI R5, RZ, R17, R5 ;  /* 0x00000011ff057219 */ /* 0x000fe40000011605 */
[----:B------:R-:W-:Y:S02]  /*2320*/  SEL R20, R0, R20, !P0 ;  /* 0x0000001400147207 */ /* 0x000fe40004000000 */
[----:B------:R-:W-:Y:S02]  /*2330*/  SHF.R.U32.HI R22, RZ, R7, R22 ;  /* 0x00000007ff167219 */ /* 0x000fe40000011616 */
[----:B----4-:R-:W-:-:S02]  /*2340*/  ISETP.NE.AND P1, PT, R18, 0x1, PT ;  /* 0x000000011200780c */ /* 0x010fc40003f25270 */
[----:B------:R-:W-:Y:S02]  /*2350*/  SEL R5, R9, R5, !P0 ;  /* 0x0000000509057207 */ /* 0x000fe40004000000 */
[----:B------:R-:W-:Y:S02]  /*2360*/  SEL R21, R8, R21, !P1 ;  /* 0x0000001508157207 */ /* 0x000fe40004800000 */
[----:B------:R-:W-:Y:S01]  /*2370*/  SEL R22, R10, R22, !P1 ;  /* 0x000000160a167207 */ /* 0x000fe20004800000 */
[----:B---3--:R-:W-:-:S04]  /*2380*/  IMAD.HI.U32 R19, R20, R2, RZ ;  /* 0x0000000214137227 */ /* 0x008fc800078e00ff */
        /* <DEDUP_REMOVED lines=10> */
[----:B------:R-:W-:-:S04]  /*2430*/  @!P0 IMAD.HI.U32 R7, R22, R2, RZ ;  /* 0x0000000216078227 */ /* 0x000fc800078e00ff */
[----:B------:R-:W-:Y:S01]  /*2440*/  IMAD.MOV R2, RZ, RZ, -R6 ;  /* 0x000000ffff027224 */ /* 0x000fe200078e0a06 */
[----:B------:R-:W-:Y:S02]  /*2450*/  @!P0 SHF.R.U32.HI R3, RZ, R3, R7 ;  /* 0x00000003ff038219 */ /* 0x000fe40000011607 */
[----:B------:R-:W-:Y:S01]  /*2460*/  IADD3 R7, PT, PT, -R5, RZ, RZ ;  /* 0x000000ff05077210 */ /* 0x000fe20007ffe1ff */
[----:B------:R-:W-:Y:S01]  /*2470*/  IMAD R2, R34, R2, R5 ;  /* 0x0000000222027224 */ /* 0x000fe200078e0205 */
        /* <DEDUP_REMOVED lines=10> */
.L_x_41:
[----:B------:R-:W1:Y:S02]  /*2520*/  LDCU UR8, c[0x0][0xb30] ;  /* 0x00016600ff0877ac */ /* 0x000e640008000800 */
[----:B-1----:R-:W-:-:S09]  /*2530*/  UISETP.NE.AND UP0, UPT, UR8, 0x1, UPT ;  /* 0x000000010800788c */ /* 0x002fd2000bf05270 */
[----:B------:R-:W-:Y:S05]  /*2540*/  BRA.U UP0, `(.L_x_42) ;  /* 0x0000000100407547 */ /* 0x000fea000b800000 */
[----:B------:R-:W1:Y:S08]  /*2550*/  LDC.64 R4, c[0x0][0xb10] ;  /* 0x0002c400ff047b82 */ /* 0x000e700000000a00 */
[----:B------:R-:W2:Y:S08]  /*2560*/  LDC.64 R2, c[0x0][0xb18] ;  /* 0x0002c600ff027b82 */ /* 0x000eb00000000a00 */
[----:B------:R-:W4:Y:S08]  /*2570*/  LDC R6, c[0x0][0xb20] ;  /* 0x0002c800ff067b82 */ /* 0x000f300000000800 */
[----:B------:R-:W3:Y:S01]  /*2580*/  LDC R7, c[0x0][0xb0c] ;  /* 0x0002c300ff077b82 */ /* 0x000ee20000000800 */
[----:B-1----:R-:W-:-:S05]  /*2590*/  IMAD.HI.U32 R4, R10, R4, RZ ;  /* 0x000000040a047227 */ /* 0x002fca00078e00ff */
[----:B------:R-:W-:Y:S01]  /*25a0*/  SHF.R.U32.HI R4, RZ, R5, R4 ;  /* 0x00000005ff047219 */ /* 0x000fe20000011604 */
[----:B--2---:R-:W-:Y:S01]  /*25b0*/  IMAD.HI.U32 R3, R9, R3, RZ ;  /* 0x0000000309037227 */ /* 0x004fe200078e00ff */
[----:B------:R-:W-:-:S04]  /*25c0*/  ISETP.NE.AND P0, PT, R2, 0x1, PT ;  /* 0x000000010200780c */ /* 0x000fc80003f05270 */
[----:B----4-:R-:W-:-:S04]  /*25d0*/  SHF.R.U32.HI R3, RZ, R6, R3 ;  /* 0x00000006ff037219 */ /* 0x010fc80000011603 */
[----:B------:R-:W-:Y:S02]  /*25e0*/  SEL R3, R9, R3, !P0 ;  /* 0x0000000309037207 */ /* 0x000fe40004000000 */
[----:B---3--:R-:W-:-:S04]  /*25f0*/  ISETP.NE.AND P1, PT, R7, 0x1, PT ;  /* 0x000000010700780c */ /* 0x008fc80003f25270 */
[----:B------:R-:W-:-:S05]  /*2600*/  SEL R4, R10, R4, !P1 ;  /* 0x000000040a047207 */ /* 0x000fca0004800000 */
[----:B------:R-:W-:Y:S02]  /*2610*/  IMAD.IADD R5, R3, 0x1, -R4 ;  /* 0x0000000103057824 */ /* 0x000fe400078e0a04 */
[----:B------:R-:W-:Y:S02]  /*2620*/  IMAD.IADD R3, R4, 0x1, -R3 ;  /* 0x0000000104037824 */ /* 0x000fe400078e0a03 */
[----:B------:R-:W-:Y:S02]  /*2630*/  IMAD R10, R5, R7, R10 ;  /* 0x00000007050a7224 */ /* 0x000fe400078e020a */
[----:B------:R-:W-:-:S07]  /*2640*/  IMAD R9, R3, R2, R9 ;  /* 0x0000000203097224 */ /* 0x000fce00078e0209 */
.L_x_42:
[----:B------:R-:W-:Y:S01]  /*2650*/  VIADD R14, R14, 0x1 ;  /* 0x000000010e0e7836 */ /* 0x000fe20000000000 */
[----:B------:R-:W-:Y:S01]  /*2660*/  UPLOP3.LUT UP5, UPT, UPT, UPT, UPT, 0x80, 0x8 ;  /* 0x000000000008789c */ /* 0x000fe20003faf070 */
[----:B------:R-:W-:Y:S02]  /*2670*/  IMAD.IADD R23, R10, 0x1, R55 ;  /* 0x000000010a177824 */ /* 0x000fe400078e0237 */
[----:B------:R-:W-:Y:S01]  /*2680*/  IMAD.IADD R22, R9, 0x1, R54 ;  /* 0x0000000109167824 */ /* 0x000fe200078e0236 */
[----:B------:R-:W-:-:S04]  /*2690*/  ISETP.NE.AND P0, PT, R14, 0x2, PT ;  /* 0x000000020e00780c */ /* 0x000fc80003f05270 */
[----:B------:R-:W-:Y:S02]  /*26a0*/  SEL R2, RZ, 0x1, P0 ;  /* 0x00000001ff027807 */ /* 0x000fe40000000000 */
[----:B------:R-:W-:Y:S02]  /*26b0*/  SEL R14, R14, RZ, P0 ;  /* 0x000000ff0e0e7207 */ /* 0x000fe40000000000 */
[----:B------:R-:W-:Y:S01]  /*26c0*/  LOP3.LUT R13, R13, R2, RZ, 0x3c, !PT ;  /* 0x000000020d0d7212 */ /* 0x000fe200078e3cff */
[----:B------:R-:W-:Y:S06]  /*26d0*/  @P2 BRA `(.L_x_43) ;  /* 0xfffffff000602947 */ /* 0x000fec000383ffff */
[----:B------:R-:W-:Y:S01]  /*26e0*/  UIADD3 UR6, UPT, UPT, UR6, 0x68, URZ ;  /* 0x0000006806067890 */ /* 0x000fe2000fffe0ff */
[----:B------:R-:W-:-:S03]  /*26f0*/  SHF.L.U32 R2, R15, 0x1f, RZ ;  /* 0x0000001f0f027819 */ /* 0x000fc600000006ff */
[----:B------:R-:W-:-:S09]  /*2700*/  ULEA UR4, UR23, UR6, 0x3 ;  /* 0x0000000617047291 */ /* 0x000fd2000f8e18ff */
[----:B------:R-:W1:Y:S02]  /*2710*/  SYNCS.PHASECHK.TRANS64.TRYWAIT P0, [UR4], R2 ;  /* 0x00000002ff0075a7 */ /* 0x000e640008001104 */
[----:B-1----:R-:W-:Y:S05]  /*2720*/  @!P0 BRA `(.L_x_44) ;  /* 0x0000006800c08947 */ /* 0x002fea0003800000 */
.L_x_149:
[----:B------:R-:W-:-:S04]  /*2730*/  UIADD3 UR5, UPT, UPT, UR23, 0x1, URZ ;  /* 0x0000000117057890 */ /* 0x000fc8000fffe0ff */
[----:B------:R-:W-:-:S04]  /*2740*/  UISETP.NE.AND UP0, UPT, UR5, 0xd, UPT ;  /* 0x0000000d0500788c */ /* 0x000fc8000bf05270 */
[----:B------:R-:W-:Y:S02]  /*2750*/  USEL UR7, URZ, 0x1, UP0 ;  /* 0x00000001ff077887 */ /* 0x000fe40008000000 */
[----:B------:R-:W-:-:S04]  /*2760*/  USEL UR5, UR5, URZ, UP0 ;  /* 0x000000ff05057287 */ /* 0x000fc80008000000 */
[----:B------:R-:W-:Y:S01]  /*2770*/  ULEA UR4, UR5, UR6, 0x3 ;  /* 0x0000000605047291 */ /* 0x000fe2000f8e18ff */
[----:B-1----:R-:W-:-:S04]  /*2780*/  LOP3.LUT R2, R15, UR7, RZ, 0x3c, !PT ;  /* 0x000000070f027c12 */ /* 0x002fc8000f8e3cff */
[----:B------:R-:W-:-:S04]  /*2790*/  SHF.L.U32 R3, R2, 0x1f, RZ ;  /* 0x0000001f02037819 */ /* 0x000fc800000006ff */
[----:B------:R-:W1:Y:S02]  /*27a0*/  SYNCS.PHASECHK.TRANS64.TRYWAIT P0, [UR4], R3 ;  /* 0x00000003ff0075a7 */ /* 0x000e640008001104 */
[----:B-1----:R-:W-:Y:S05]  /*27b0*/  @!P0 BRA `(.L_x_45) ;  /* 0x0000006800b48947 */ /* 0x002fea0003800000 */
.L_x_151:
[----:B------:R-:W-:-:S04]  /*27c0*/  UIADD3 UR5, UPT, UPT, UR5, 0x1, URZ ;  /* 0x0000000105057890 */ /* 0x000fc8000fffe0ff */
[----:B------:R-:W-:-:S04]  /*27d0*/  UISETP.NE.AND UP0, UPT, UR5, 0xd, UPT ;  /* 0x0000000d0500788c */ /* 0x000fc8000bf05270 */
[----:B------:R-:W-:Y:S02]  /*27e0*/  USEL UR7, URZ, 0x1, UP0 ;  /* 0x00000001ff077887 */ /* 0x000fe40008000000 */
[----:B------:R-:W-:-:S04]  /*27f0*/  USEL UR5, UR5, URZ, UP0 ;  /* 0x000000ff05057287 */ /* 0x000fc80008000000 */
[----:B------:R-:W-:Y:S01]  /*2800*/  ULEA UR4, UR5, UR6, 0x3 ;  /* 0x0000000605047291 */ /* 0x000fe2000f8e18ff */
[----:B------:R-:W-:-:S04]  /*2810*/  LOP3.LUT R2, R2, UR7, RZ, 0x3c, !PT ;  /* 0x0000000702027c12 */ /* 0x000fc8000f8e3cff */
[----:B-1----:R-:W-:-:S04]  /*2820*/  SHF.L.U32 R3, R2, 0x1f, RZ ;  /* 0x0000001f02037819 */ /* 0x002fc800000006ff */
[----:B------:R-:W1:Y:S02]  /*2830*/  SYNCS.PHASECHK.TRANS64.TRYWAIT P0, [UR4], R3 ;  /* 0x00000003ff0075a7 */ /* 0x000e640008001104 */
[----:B-1----:R-:W-:Y:S05]  /*2840*/  @!P0 BRA `(.L_x_46) ;  /* 0x0000006800a88947 */ /* 0x002fea0003800000 */
.L_x_153:
        /* <DEDUP_REMOVED lines=9> */
.L_x_155:
        /* <DEDUP_REMOVED lines=9> */
.L_x_157:
        /* <DEDUP_REMOVED lines=9> */
.L_x_159:
        /* <DEDUP_REMOVED lines=9> */
.L_x_161:
        /* <DEDUP_REMOVED lines=9> */
.L_x_163:
        /* <DEDUP_REMOVED lines=9> */
.L_x_165:
        /* <DEDUP_REMOVED lines=9> */
.L_x_167:
        /* <DEDUP_REMOVED lines=9> */
.L_x_169:
        /* <DEDUP_REMOVED lines=9> */
.L_x_171:
[----:B------:R-:W-:-:S04]  /*2d60*/  UIADD3 UR5, UPT, UPT, UR5, 0x1, URZ ;  /* 0x0000000105057890 */ /* 0x000fc8000fffe0ff */
[----:B------:R-:W-:-:S04]  /*2d70*/  UISETP.NE.AND UP0, UPT, UR5, 0xd, UPT ;  /* 0x0000000d0500788c */ /* 0x000fc8000bf05270 */
[----:B------:R-:W-:Y:S02]  /*2d80*/  USEL UR4, URZ, 0x1, UP0 ;  /* 0x00000001ff047887 */ /* 0x000fe40008000000 */
[----:B------:R-:W-:-:S04]  /*2d90*/  USEL UR5, UR5, URZ, UP0 ;  /* 0x000000ff05057287 */ /* 0x000fc80008000000 */
[----:B------:R-:W-:Y:S01]  /*2da0*/  ULEA UR5, UR5, UR6, 0x3 ;  /* 0x0000000605057291 */ /* 0x000fe2000f8e18ff */
[----:B------:R-:W-:-:S04]  /*2db0*/  LOP3.LUT R2, R2, UR4, RZ, 0x3c, !PT ;  /* 0x0000000402027c12 */ /* 0x000fc8000f8e3cff */
[----:B------:R-:W-:Y:S01]  /*2dc0*/  SHF.L.U32 R2, R2, 0x1f, RZ ;  /* 0x0000001f02027819 */ /* 0x000fe200000006ff */
[----:B-1-3--:R-:W-:-:S07]  /*2dd0*/  IMAD.U32 R0, RZ, RZ, UR5 ;  /* 0x00000005ff007e24 */ /* 0x00afce000f8e00ff */
.L_x_56:
[----:B-1----:R1:W2:Y:S02]  /*2de0*/  SYNCS.PHASECHK.TRANS64.TRYWAIT P0, [R0+URZ], R2 ;  /* 0x00000002000075a7 */ /* 0x0022a400080011ff */
[----:B--2---:R-:W-:Y:S05]  /*2df0*/  @!P0 NANOSLEEP.SYNCS 0x989680 ;  /* 0x009896800000895d */ /* 0x004fea0003900000 */
[----:B------:R-:W2:Y:S02]  /*2e00*/  @!P0 SYNCS.PHASECHK.TRANS64 P0, [R0+URZ], R2 ;  /* 0x00000002000085a7 */ /* 0x000ea400080010ff */
[----:B--2---:R-:W-:Y:S05]  /*2e10*/  @P0 EXIT ;  /* 0x000000000000094d */ /* 0x004fea0003800000 */
[----:B------:R-:W-:Y:S05]  /*2e20*/  BRA `(.L_x_56) ;  /* 0xfffffffc00ec7947 */ /* 0x000fea000383ffff */
.L_x_23:
[----:B------:R-:W-:-:S04]  /*2e30*/  UISETP.NE.AND UP1, UPT, UR37, URZ, UPT ;  /* 0x000000ff2500728c */ /* 0x000fc8000bf25270 */
[----:B------:R-:W-:-:S09]  /*2e40*/  UISETP.NE.OR UP1, UPT, UR10, 0x1, UP1 ;  /* 0x000000010a00788c */ /* 0x000fd20008f25670 */
[----:B------:R-:W-:Y:S05]  /*2e50*/  BRA.U UP1, `(.L_x_57) ;  /* 0x00000005014c7547 */ /* 0x000fea000b800000 */
[----:B------:R-:W-:Y:S01]  /*2e60*/  HFMA2 R11, -RZ, RZ, 0, 0 ;  /* 0x00000000ff0b7431 */ /* 0x000fe200000001ff */
[----:B------:R-:W-:Y:S01]  /*2e70*/  ISETP.GE.U32.AND P2, PT, R10, 0x2, PT ;  /* 0x000000020a00780c */ /* 0x000fe20003f46070 */
[----:B------:R-:W-:Y:S01]  /*2e80*/  IMAD.MOV.U32 R12, RZ, RZ, 0x1 ;  /* 0x00000001ff0c7424 */ /* 0x000fe200078e00ff */
[----:B------:R-:W-:Y:S01]  /*2e90*/  CS2R R8, SRZ ;  /* 0x0000000000087805 */ /* 0x000fe2000001ff00 */
[----:B------:R-:W-:Y:S01]  /*2ea0*/  IMAD.MOV.U32 R3, RZ, RZ, RZ ;  /* 0x000000ffff037224 */ /* 0x000fe200078e00ff */
[----:B------:R-:W-:Y:S01]  /*2eb0*/  UMOV UR4, 0x400 ;  /* 0x0000040000047882 */ /* 0x000fe20000000000 */
[----:B------:R-:W-:Y:S01]  /*2ec0*/  UMOV UR6, URZ ;  /* 0x000000ff00067c82 */ /* 0x000fe20008000000 */
[----:B------:R-:W-:-:S12]  /*2ed0*/  ULEA UR37, UR37, UR4, 0x18 ;  /* 0x0000000425257291 */ /* 0x000fd8000f8ec0ff */
.L_x_61:
[----:B------:R-:W-:Y:S02]  /*2ee0*/  LEA R0, R3, UR37, 0x3 ;  /* 0x0000002503007c11 */ /* 0x000fe4000f8e18ff */
[----:B------:R-:W-:-:S03]  /*2ef0*/  SHF.L.U32 R4, R8, 0x1f, RZ ;  /* 0x0000001f08047819 */ /* 0x000fc600000006ff */
[----:B------:R-:W-:Y:S01]  /*2f00*/  VIADD R5, R0, 0x190 ;  /* 0x0000019000057836 */ /* 0x000fe20000000000 */
[----:B------:R-:W1:Y:S02]  /*2f10*/  SYNCS.PHASECHK.TRANS64.TRYWAIT P0, [R0+URZ+0x180], R4 ;  /* 0x00018004000075a7 */ /* 0x000e6400080011ff */
[----:B-1----:R-:W-:Y:S05]  /*2f20*/  @!P0 BRA `(.L_x_58) ;  /* 0x0000006400e08947 */ /* 0x002fea0003800000 */
.L_x_172:
[----:B------:R-:W-:Y:S01]  /*2f30*/  ULEA UR5, UR6, UR37, 0x3 ;  /* 0x0000002506057291 */ /* 0x000fe2000f8e18ff */
[----:B-1----:R-:W-:Y:S01]  /*2f40*/  PRMT R0, RZ, 0x654, R5 ;  /* 0x00000654ff007816 */ /* 0x002fe20000000005 */
[----:B------:R-:W-:Y:S01]  /*2f50*/  @!P2 IMAD.MOV.U32 R4, RZ, RZ, 0x10 ;  /* 0x00000010ff04a424 */ /* 0x000fe200078e00ff */
[----:B------:R-:W-:Y:S01]  /*2f60*/  SHF.L.U32 R5, R12, 0x1f, RZ ;  /* 0x0000001f0c057819 */ /* 0x000fe200000006ff */
[----:B------:R-:W-:Y:S01]  /*2f70*/  UIADD3 UR4, UPT, UPT, UR5, 0x120, URZ ;  /* 0x0000012005047890 */ /* 0x000fe2000fffe0ff */
[----:B------:R1:W-:Y:S05]  /*2f80*/  SYNCS.ARRIVE.TRANS64.RED.A1T0 RZ, [R0+URZ], RZ ;  /* 0x000000ff00ff79a7 */ /* 0x0003ea00081004ff */
[----:B------:R-:W-:Y:S01]  /*2f90*/  IMAD.U32 R6, RZ, RZ, UR4 ;  /* 0x00000004ff067e24 */ /* 0x000fe2000f8e00ff */
[----:B------:R-:W2:Y:S04]  /*2fa0*/  SYNCS.PHASECHK.TRANS64.TRYWAIT P0, [UR5+0x130], R5 ;  /* 0x00013005ff0075a7 */ /* 0x000ea80008001105 */
[----:B------:R-:W-:Y:S01]  /*2fb0*/  PRMT R6, R10, 0x654, R6 ;  /* 0x000006540a067816 */ /* 0x000fe20000000006 */
[----:B-12---:R-:W-:Y:S06]  /*2fc0*/  @!P0 BRA `(.L_x_59) ;  /* 0x0000006400cc8947 */ /* 0x006fec0003800000 */
.L_x_174:
[----:B------:R-:W-:Y:S01]  /*2fd0*/  ULEA UR4, UR6, UR37, 0x4 ;  /* 0x0000002506047291 */ /* 0x000fe2000f8e20ff */
[----:B------:R-:W-:Y:S01]  /*2fe0*/  SEL R2, R6, R2, !P2 ;  /* 0x0000000206027207 */ /* 0x000fe20005000000 */
[----:B------:R-:W-:Y:S01]  /*2ff0*/  UIADD3 UR5, UPT, UPT, UR5, 0x120, URZ ;  /* 0x0000012005057890 */ /* 0x000fe2000fffe0ff */
[----:B-1----:R-:W-:Y:S01]  /*3000*/  LEA R0, R11, UR37, 0x3 ;  /* 0x000000250b007c11 */ /* 0x002fe2000f8e18ff */
[----:B------:R-:W-:Y:S01]  /*3010*/  UIADD3 UR4, UPT, UPT, UR4, 0x1b0, URZ ;  /* 0x000001b004047890 */ /* 0x000fe2000fffe0ff */
[----:B------:R1:W-:Y:S01]  /*3020*/  @!P2 SYNCS.ARRIVE.TRANS64.RED RZ, [R2+URZ], R4 ;  /* 0x0000000402ffa9a7 */ /* 0x0003e200080004ff */
[----:B------:R-:W-:Y:S01]  /*3030*/  UIADD3 UR6, UPT, UPT, UR6, 0x1, URZ ;  /* 0x0000000106067890 */ /* 0x000fe2000fffe0ff */
[----:B------:R-:W-:-:S03]  /*3040*/  VIADD R3, R3, 0x1 ;  /* 0x0000000103037836 */ /* 0x000fc60000000000 */
[----:B------:R-:W-:Y:S02]  /*3050*/  UISETP.NE.AND UP0, UPT, UR6, 0x2, UPT ;  /* 0x000000020600788c */ /* 0x000fe4000bf05270 */
[----:B------:R-:W-:Y:S01]  /*3060*/  ISETP.NE.AND P0, PT, R3, 0x2, PT ;  /* 0x000000020300780c */ /* 0x000fe20003f05270 */
[----:B------:R-:W-:Y:S06]  /*3070*/  UGETNEXTWORKID.BROADCAST [UR4], [UR5] ;  /* 0x00000000040073ca */ /* 0x000fec0008000100 */
[----:B------:R-:W-:Y:S02]  /*3080*/  USEL UR4, URZ, 0x1, UP0 ;  /* 0x00000001ff047887 */ /* 0x000fe40008000000 */
[----:B------:R-:W-:-:S04]  /*3090*/  USEL UR6, UR6, URZ, UP0 ;  /* 0x000000ff06067287 */ /* 0x000fc80008000000 */
[----:B------:R-:W-:Y:S02]  /*30a0*/  LOP3.LUT R12, R12, UR4, RZ, 0x3c, !PT ;  /* 0x000000040c0c7c12 */ /* 0x000fe4000f8e3cff */
[----:B-1----:R-:W-:-:S04]  /*30b0*/  SHF.L.U32 R4, R9, 0x1f, RZ ;  /* 0x0000001f09047819 */ /* 0x002fc800000006ff */
[----:B------:R-:W1:Y:S02]  /*30c0*/  SYNCS.PHASECHK.TRANS64.TRYWAIT P1, [R0+URZ+0x120], R4 ;  /* 0x00012004000075a7 */ /* 0x000e6400080211ff */
[----:B-1----:R-:W-:Y:S05]  /*30d0*/  @!P1 BRA `(.L_x_60) ;  /* 0x0000006400a09947 */ /* 0x002fea0003800000 */
.L_x_175:
[----:B-1----:R-:W-:Y:S01]  /*30e0*/  LEA R4, R11, UR37, 0x4 ;  /* 0x000000250b047c11 */ /* 0x002fe2000f8e20ff */
[----:B------:R-:W-:Y:S01]  /*30f0*/  VIADD R0, R0, 0x130 ;  /* 0x0000013000007836 */ /* 0x000fe20000000000 */
[----:B------:R-:W-:Y:S01]  /*3100*/  SEL R3, R3, RZ, P0 ;  /* 0x000000ff03037207 */ /* 0x000fe20000000000 */
[----:B------:R-:W-:-:S03]  /*3110*/  VIADD R11, R11, 0x1 ;  /* 0x000000010b0b7836 */ /* 0x000fc60000000000 */
[----:B------:R-:W1:Y:S01]  /*3120*/  LDS.128 R4, [R4+0x1b0] ;  /* 0x0001b00004047984 */ /* 0x000e620000000c00 */
[----:B------:R-:W-:Y:S02]  /*3130*/  PRMT R0, RZ, 0x654, R0 ;  /* 0x00000654ff007816 */ /* 0x000fe40000000000 */
[C---:B------:R-:W-:Y:S01]  /*3140*/  ISETP.NE.AND P1, PT, R11.reuse, 0x2, PT ;  /* 0x000000020b00780c */ /* 0x040fe20003f25270 */
[----:B------:R-:W-:Y:S01]  /*3150*/  @!PT LDS RZ, [RZ] ;  /* 0x00000000fffff984 */ /* 0x000fe20000000800 */
[----:B------:R-:W-:Y:S01]  /*3160*/  @!PT LDS RZ, [RZ] ;  /* 0x00000000fffff984 */ /* 0x000fe20000000800 */
[----:B------:R-:W-:Y:S01]  /*3170*/  @!PT LDS RZ, [RZ] ;  /* 0x00000000fffff984 */ /* 0x000fe20000000800 */
[----:B------:R-:W-:Y:S01]  /*3180*/  @!PT LDS RZ, [RZ] ;  /* 0x00000000fffff984 */ /* 0x000fe20000000800 */
[----:B------:R2:W-:Y:S06]  /*3190*/  MEMBAR.ALL.CTA ;  /* 0x0000000000007992 */ /* 0x0005ec0000008000 */
[----:B--2---:R-:W2:Y:S01]  /*31a0*/  FENCE.VIEW.ASYNC.S ;  /* 0x00000000000073c6 */ /* 0x004ea20000000000 */
[----:B------:R-:W-:Y:S01]  /*31b0*/  SEL R11, R11, RZ, P1 ;  /* 0x000000ff0b0b7207 */ /* 0x000fe20000800000 */
[----:B--2---:R2:W-:Y:S01]  /*31c0*/  SYNCS.ARRIVE.TRANS64.RED.A1T0 RZ, [R0+URZ], RZ ;  /* 0x000000ff00ff79a7 */ /* 0x0045e200081004ff */
[----:B-1----:R-:W-:-:S02]  /*31d0*/  LOP3.LUT P3, RZ, R6, 0x1, RZ, 0xc0, !PT ;  /* 0x0000000106ff7812 */ /* 0x002fc4000786c0ff */
[----:B------:R-:W-:-:S04]  /*31e0*/  SEL R4, RZ, 0x1, P1 ;  /* 0x00000001ff047807 */ /* 0x000fc80000800000 */
[----:B------:R-:W-:Y:S02]  /*31f0*/  LOP3.LUT R9, R9, R4, RZ, 0x3c, !PT ;  /* 0x0000000409097212 */ /* 0x000fe400078e3cff */
[----:B--2---:R-:W-:-:S04]  /*3200*/  SEL R0, RZ, 0x1, P0 ;  /* 0x00000001ff007807 */ /* 0x004fc80000000000 */
[----:B------:R-:W-:Y:S01]  /*3210*/  LOP3.LUT R8, R8, R0, RZ, 0x3c, !PT ;  /* 0x0000000008087212 */ /* 0x000fe200078e3cff */
[----:B------:R-:W-:Y:S06]  /*3220*/  @P3 BRA `(.L_x_61) ;  /* 0xfffffffc002c3947 */ /* 0x000fec000383ffff */
[----:B------:R-:W-:Y:S01]  /*3230*/  ULEA UR5, UR6, UR37, 0x3 ;  /* 0x0000002506057291 */ /* 0x000fe2000f8e18ff */
[----:B------:R-:W-:-:S08]  /*3240*/  SHF.L.U32 R2, R12, 0x1f, RZ ;  /* 0x0000001f0c027819 */ /* 0x000fd000000006ff */
[----:B------:R-:W1:Y:S02]  /*3250*/  SYNCS.PHASECHK.TRANS64 P0, [UR5+0x130], R2 ;  /* 0x00013002ff0075a7 */ /* 0x000e640008001005 */
[----:B-1----:R-:W-:Y:S05]  /*3260*/  @P0 BRA `(.L_x_62) ;  /* 0x0000000000080947 */ /* 0x002fea0003800000 */
[----:B------:R-:W1:Y:S02]  /*3270*/  SYNCS.PHASECHK.TRANS64.TRYWAIT P0, [UR5+0x130], R2 ;  /* 0x00013002ff0075a7 */ /* 0x000e640008001105 */
[----:B-1----:R-:W-:Y:S05]  /*3280*/  @!P0 BRA `(.L_x_63) ;  /* 0x0000006400488947 */ /* 0x002fea0003800000 */
.L_x_62:
[----:B------:R-:W-:-:S04]  /*3290*/  UIADD3 UR4, UPT, UPT, UR6, 0x1, URZ ;  /* 0x0000000106047890 */ /* 0x000fc8000fffe0ff */
[----:B------:R-:W-:-:S04]  /*32a0*/  UISETP.NE.AND UP0, UPT, UR4, 0x2, UPT ;  /* 0x000000020400788c */ /* 0x000fc8000bf05270 */
[----:B------:R-:W-:Y:S02]  /*32b0*/  USEL UR7, URZ, 0x1, UP0 ;  /* 0x00000001ff077887 */ /* 0x000fe40008000000 */
[----:B------:R-:W-:-:S04]  /*32c0*/  USEL UR4, UR4, URZ, UP0 ;  /* 0x000000ff04047287 */ /* 0x000fc80008000000 */
[----:B------:R-:W-:Y:S01]  /*32d0*/  ULEA UR4, UR4, UR37, 0x3 ;  /* 0x0000002504047291 */ /* 0x000fe2000f8e18ff */
[----:B-1----:R-:W-:-:S04]  /*32e0*/  LOP3.LUT R2, R12, UR7, RZ, 0x3c, !PT ;  /* 0x000000070c027c12 */ /* 0x002fc8000f8e3cff */
[----:B------:R-:W-:-:S04]  /*32f0*/  SHF.L.U32 R0, R2, 0x1f, RZ ;  /* 0x0000001f02007819 */ /* 0x000fc800000006ff */
[----:B------:R-:W1:Y:S02]  /*3300*/  SYNCS.PHASECHK.TRANS64 P0, [UR4+0x130], R0 ;  /* 0x00013000ff0075a7 */ /* 0x000e640008001004 */
[----:B-1----:R-:W-:Y:S05]  /*3310*/  @P0 EXIT ;  /* 0x000000000000094d */ /* 0x002fea0003800000 */
[----:B------:R-:W-:Y:S02]  /*3320*/  SHF.L.U32 R2, R2, 0x1f, RZ ;  /* 0x0000001f02027819 */ /* 0x000fe400000006ff */
[----:B------:R-:W-:-:S07]  /*3330*/  MOV R0, UR4 ;  /* 0x0000000400007c02 */ /* 0x000fce0008000f00 */
.L_x_64:
[----:B-1----:R1:W2:Y:S02]  /*3340*/  SYNCS.PHASECHK.TRANS64.TRYWAIT P0, [R0+URZ+0x130], R2 ;  /* 0x00013002000075a7 */ /* 0x0022a400080011ff */
[----:B--2---:R-:W-:Y:S05]  /*3350*/  @!P0 NANOSLEEP.SYNCS 0x989680 ;  /* 0x009896800000895d */ /* 0x004fea0003900000 */
[----:B------:R-:W2:Y:S02]  /*3360*/  @!P0 SYNCS.PHASECHK.TRANS64 P0, [R0+URZ+0x130], R2 ;  /* 0x00013002000085a7 */ /* 0x000ea400080010ff */
[----:B--2---:R-:W-:Y:S05]  /*3370*/  @P0 EXIT ;  /* 0x000000000000094d */ /* 0x004fea0003800000 */
[----:B------:R-:W-:Y:S05]  /*3380*/  BRA `(.L_x_64) ;  /* 0xfffffffc00ec7947 */ /* 0x000fea000383ffff */
.L_x_57:
[----:B------:R-:W-:Y:S05]  /*3390*/  BRA.U UP4, `(.L_x_65) ;  /* 0x0000001104d87547 */ /* 0x000fea000b800000 */
[----:B------:R-:W-:Y:S01]  /*33a0*/  UMOV UR6, 0x40 ;  /* 0x0000004000067882 */ /* 0x000fe20000000000 */
[----:B------:R-:W-:Y:S01]  /*33b0*/  NOP ;  /* 0x0000000000007918 */ /* 0x000fe20000000000 */
[----:B------:R-:W-:Y:S01]  /*33c0*/  ULEA UR6, UR37, UR6, 0x18 ;  /* 0x0000000625067291 */ /* 0x000fe2000f8ec0ff */
[----:B------:R-:W-:Y:S02]  /*33d0*/  UMOV UR7, 0x400 ;  /* 0x0000040000077882 */ /* 0x000fe40000000000 */
[----:B------:R-:W-:-:S06]  /*33e0*/  ULEA UR37, UR37, UR7, 0x18 ;  /* 0x0000000725257291 */ /* 0x000fcc000f8ec0ff */
[----:B------:R-:W1:Y:S02]  /*33f0*/  LDS.U8 R2, [UR6+0x1c] ;  /* 0x00001c06ff027984 */ /* 0x000e640008000000 */
[----:B-1----:R-:W-:-:S13]  /*3400*/  ISETP.NE.AND P0, PT, R2, RZ, PT ;  /* 0x000000ff0200720c */ /* 0x002fda0003f05270 */
[----:B------:R-:W-:Y:S05]  /*3410*/  @P0 BRA `(.L_x_66) ;  /* 0x0000000400080947 */ /* 0x000fea0003800000 */
[----:B------:R-:W-:Y:S02]  /*3420*/  UISETP.NE.U32.AND UP0, UPT, UR5, 0x1, UPT ;  /* 0x000000010500788c */ /* 0x000fe4000bf05070 */
[----:B------:R-:W-:-:S07]  /*3430*/  UIADD3 UR8, UPT, UPT, UR6, 0x8, URZ ;  /* 0x0000000806087890 */ /* 0x000fce000fffe0ff */
[----:B------:R-:W-:Y:S05]  /*3440*/  BRA.U !UP0, `(.L_x_67) ;  /* 0x00000001089c7547 */ /* 0x000fea000b800000 */
[----:B------:R-:W-:Y:S01]  /*3450*/  ELECT P0, URZ, PT ;  /* 0x0000000000ff782f */ /* 0x000fe20003800000 */
[----:B------:R-:W-:-:S12]  /*3460*/  BSSY B0, `(.L_x_67) ;  /* 0x0000025000007945 */ /* 0x000fd80003800000 */
[----:B------:R-:W-:Y:S05]  /*3470*/  @!P0 BRA `(.L_x_68) ;  /* 0x00000000008c8947 */ /* 0x000fea0003800000 */
[----:B------:R-:W-:-:S05]  /*3480*/  UMOV UR7, 0x10 ;  /* 0x0000001000077882 */ /* 0x000fca0000000000 */
[----:B------:R-:W-:Y:S04]  /*3490*/  DEPBAR.LE SB1, 0x36 ;  /* 0x00009d800000791a */ /* 0x000fe80000000000 */
[----:B------:R-:W1:Y:S02]  /*34a0*/  UTCATOMSWS.2CTA.FIND_AND_SET.ALIGN UP1, UR7, UR7 ;  /* 0x00000007000775e3 */ /* 0x000e640008220800 */
[----:B-1----:R-:W-:Y:S01]  /*34b0*/  MOV R10, UR7 ;  /* 0x00000007000a7c02 */ /* 0x002fe20008000f00 */
[----:B------:R-:W-:Y:S06]  /*34c0*/  BRA.U UP1, `(.L_x_69) ;  /* 0x0000000101187547 */ /* 0x000fec000b800000 */
.L_x_70:
[----:B------:R-:W-:Y:S05]  /*34d0*/  NANOSLEEP 0x64 ;  /* 0x000000640000795d */ /* 0x000fea0003800000 */
[----:B------:R-:W-:-:S05]  /*34e0*/  UMOV UR7, 0x10 ;  /* 0x0000001000077882 */ /* 0x000fca0000000000 */
[----:B------:R-:W-:Y:S04]  /*34f0*/  DEPBAR.LE SB1, 0x36 ;  /* 0x00009d800000791a */ /* 0x000fe80000000000 */
[----:B------:R-:W1:Y:S02]  /*3500*/  UTCATOMSWS.2CTA.FIND_AND_SET.ALIGN UP1, UR7, UR7 ;  /* 0x00000007000775e3 */ /* 0x000e640008220800 */
[----:B-1----:R-:W-:Y:S01]  /*3510*/  MOV R10, UR7 ;  /* 0x00000007000a7c02 */ /* 0x002fe20008000f00 */
[----:B------:R-:W-:Y:S05]  /*3520*/  BRA.U !UP1, `(.L_x_70) ;  /* 0xfffffffd09e87547 */ /* 0x000fea000b83ffff */
.L_x_69:
[----:B------:R-:W1:Y:S01]  /*3530*/  LDS R5, [UR6+0x10] ;  /* 0x00001006ff057984 */ /* 0x000e620008000800 */
[----:B------:R-:W-:Y:S01]  /*3540*/  IMAD.U32 R3, RZ, RZ, UR37 ;  /* 0x00000025ff037e24 */ /* 0x000fe2000f8e00ff */
[----:B------:R-:W-:-:S03]  /*3550*/  MOV R2, UR4 ;  /* 0x0000000400027c02 */ /* 0x000fc60008000f00 */
[----:B------:R-:W-:Y:S01]  /*3560*/  VIADD R3, R3, 0x1d0 ;  /* 0x000001d003037836 */ /* 0x000fe20000000000 */
[----:B-1----:R-:W-:-:S04]  /*3570*/  SHF.L.U32 R5, R5, 0x1f, RZ ;  /* 0x0000001f05057819 */ /* 0x002fc800000006ff */
[----:B------:R-:W1:Y:S02]  /*3580*/  SYNCS.PHASECHK.TRANS64.TRYWAIT P0, [UR6+0x8], R5 ;  /* 0x00000805ff0075a7 */ /* 0x000e640008001106 */
[----:B-1----:R-:W-:Y:S05]  /*3590*/  @P0 BRA `(.L_x_71) ;  /* 0x0000000000080947 */ /* 0x002fea0003800000 */
[----:B------:R-:W1:Y:S02]  /*35a0*/  SYNCS.PHASECHK.TRANS64.TRYWAIT P0, [UR6+0x8], R5 ;  /* 0x00000805ff0075a7 */ /* 0x000e640008001106 */
[----:B-1----:R-:W-:Y:S05]  /*35b0*/  @!P0 BRA `(.L_x_72) ;  /* 0x0000006000948947 */ /* 0x002fea0003800000 */
.L_x_71:
[----:B-1----:R-:W-:Y:S01]  /*35c0*/  HFMA2 R4, -RZ, RZ, 0, 5.9604644775390625e-08 ;  /* 0x00000001ff047431 */ /* 0x002fe200000001ff */
[----:B------:R-:W-:Y:S01]  /*35d0*/  UPRMT UR7, UR4, 0x654, UR8 ;  /* 0x0000065404077896 */ /* 0x000fe20008000008 */
[----:B------:R-:W-:Y:S01]  /*35e0*/  IMAD.MOV.U32 R7, RZ, RZ, 0xffff ;  /* 0x0000ffffff077424 */ /* 0x000fe200078e00ff */
[----:B------:R-:W-:Y:S01]  /*35f0*/  PRMT R2, R2, 0x654, R3 ;  /* 0x0000065402027816 */ /* 0x000fe20000000003 */
[----:B------:R-:W-:Y:S02]  /*3600*/  IMAD.MOV.U32 R5, RZ, RZ, 0x4 ;  /* 0x00000004ff057424 */ /* 0x000fe400078e00ff */
[----:B------:R-:W-:Y:S01]  /*3610*/  IMAD.SHL.U32 R9, R10, 0x20, RZ ;  /* 0x000000200a097824 */ /* 0x000fe200078e00ff */
[----:B------:R-:W-:Y:S02]  /*3620*/  MOV R3, UR7 ;  /* 0x0000000700037c02 */ /* 0x000fe40008000f00 */
[-C--:B------:R-:W-:Y:S01]  /*3630*/  SHF.L.U32 R7, R7, R10.reuse, RZ ;  /* 0x0000000a07077219 */ /* 0x080fe200000006ff */
[----:B------:R1:W-:Y:S01]  /*3640*/  SYNCS.ARRIVE.TRANS64.RED RZ, [UR7], R5 ;  /* 0x00000005ffff79a7 */ /* 0x0003e20008000407 */
[----:B------:R-:W-:Y:S01]  /*3650*/  SHF.L.U32 R6, R4, R10, RZ ;  /* 0x0000000a04067219 */ /* 0x000fe200000006ff */
[----:B------:R1:W-:Y:S04]  /*3660*/  STS [UR37+0x1d0], R9 ;  /* 0x0001d009ff007988 */ /* 0x0003e80008000825 */
[----:B------:R1:W-:Y:S04]  /*3670*/  STAS [R2.64], R10 ;  /* 0x0000000a02007dbd */ /* 0x0003e8000c0008ff */
[----:B------:R1:W-:Y:S04]  /*3680*/  ATOMS.OR RZ, [UR6+0x14], R7 ;  /* 0x00001407ffff798c */ /* 0x0003e8000b000006 */
[----:B------:R1:W-:Y:S04]  /*3690*/  ATOMS.OR RZ, [UR6+0x18], R6 ;  /* 0x00001806ffff798c */ /* 0x0003e8000b000006 */
[----:B------:R1:W-:Y:S02]  /*36a0*/  ATOMS.XOR RZ, [UR6+0x10], R4 ;  /* 0x00001004ffff798c */ /* 0x0003e4000b800006 */
.L_x_68:
[----:B------:R-:W-:Y:S05]  /*36b0*/  BSYNC B0 ;  /* 0x0000000000007941 */ /* 0x000fea0003800000 */
.L_x_67:
[----:B------:R-:W-:Y:S05]  /*36c0*/  BRA.U UP0, `(.L_x_73) ;  /* 0x00000001006c7547 */ /* 0x000fea000b800000 */
[----:B------:R-:W-:-:S03]  /*36d0*/  UMOV UR7, 0xffffffff ;  /* 0xffffffff00077882 */ /* 0x000fc60000000000 */
[----:B------:R-:W-:Y:S05]  /*36e0*/  BRA.DIV UR7, `(.L_x_74) ;  /* 0x0000006207607947 */ /* 0x000fea000b800000 */
[----:B------:R-:W-:-:S13]  /*36f0*/  ELECT P6, URZ, PT ;  /* 0x0000000000ff782f */ /* 0x000fda00038c0000 */
.L_x_179:
[----:B------:R-:W-:Y:S05]  /*3700*/  @!P6 BRA `(.L_x_73) ;  /* 0x00000000005ce947 */ /* 0x000fea0003800000 */
[----:B-1----:R-:W1:Y:S02]  /*3710*/  LDS R3, [UR6+0x10] ;  /* 0x00001006ff037984 */ /* 0x002e640008000800 */
[----:B-1----:R-:W-:-:S04]  /*3720*/  SHF.L.U32 R3, R3, 0x1f, RZ ;  /* 0x0000001f03037819 */ /* 0x002fc800000006ff */
[----:B------:R-:W1:Y:S02]  /*3730*/  SYNCS.PHASECHK.TRANS64.TRYWAIT P0, [UR6+0x8], R3 ;  /* 0x00000803ff0075a7 */ /* 0x000e640008001106 */
[----:B-1----:R-:W-:Y:S05]  /*3740*/  @P0 BRA `(.L_x_75) ;  /* 0x0000000000080947 */ /* 0x002fea0003800000 */
[----:B------:R-:W1:Y:S02]  /*3750*/  SYNCS.PHASECHK.TRANS64.TRYWAIT P0, [UR6+0x8], R3 ;  /* 0x00000803ff0075a7 */ /* 0x000e640008001106 */
[----:B-1----:R-:W-:Y:S05]  /*3760*/  @!P0 BRA `(.L_x_76) ;  /* 0x0000006000608947 */ /* 0x002fea0003800000 */
.L_x_75:
[----:B------:R-:W2:Y:S01]  /*3770*/  LDS R5, [UR37+0x1d0] ;  /* 0x0001d025ff057984 */ /* 0x000ea20008000800 */
[----:B-1----:R-:W-:Y:S02]  /*3780*/  HFMA2 R2, -RZ, RZ, 0, 5.9604644775390625e-08 ;  /* 0x00000001ff027431 */ /* 0x002fe400000001ff */
[----:B------:R-:W-:Y:S01]  /*3790*/  IMAD.MOV.U32 R3, RZ, RZ, 0xffff ;  /* 0x0000ffffff037424 */ /* 0x000fe200078e00ff */
[----:B------:R-:W-:Y:S01]  /*37a0*/  UPRMT UR7, UR4, 0x654, UR8 ;  /* 0x0000065404077896 */ /* 0x000fe20008000008 */
[----:B--2---:R-:W-:-:S03]  /*37b0*/  IMAD.SHL.U32 R4, R5, 0x20, RZ ;  /* 0x0000002005047824 */ /* 0x004fc600078e00ff */
[-C--:B------:R-:W-:Y:S02]  /*37c0*/  SHF.L.U32 R3, R3, R5.reuse, RZ ;  /* 0x0000000503037219 */ /* 0x080fe400000006ff */
[----:B------:R-:W-:Y:S01]  /*37d0*/  SHF.L.U32 R5, R2, R5, RZ ;  /* 0x0000000502057219 */ /* 0x000fe200000006ff */
[----:B------:R2:W-:Y:S04]  /*37e0*/  STS [UR37+0x1d0], R4 ;  /* 0x0001d004ff007988 */ /* 0x0005e80008000825 */
[----:B------:R2:W-:Y:S04]  /*37f0*/  ATOMS.OR RZ, [UR6+0x14], R3 ;  /* 0x00001403ffff798c */ /* 0x0005e8000b000006 */
[----:B------:R2:W-:Y:S01]  /*3800*/  ATOMS.OR RZ, [UR6+0x18], R5 ;  /* 0x00001805ffff798c */ /* 0x0005e2000b000006 */
[----:B------:R-:W-:Y:S03]  /*3810*/  SYNCS.ARRIVE.TRANS64.RED.A1T0 RZ, [UR7], RZ ;  /* 0x000000ffffff79a7 */ /* 0x000fe60008100407 */
[----:B------:R2:W-:Y:S01]  /*3820*/  ATOMS.XOR RZ, [UR6+0x10], R2 ;  /* 0x00001002ffff798c */ /* 0x0005e2000b800006 */
[----:B------:R-:W-:Y:S05]  /*3830*/  BRA `(.L_x_73) ;  /* 0x0000000000107947 */ /* 0x000fea0003800000 */
.L_x_66:
[----:B------:R-:W-:-:S05]  /*3840*/  MOV R2, 0xffffffff ;  /* 0xffffffff00027802 */ /* 0x000fca0000000f00 */
[----:B------:R1:W-:Y:S02]  /*3850*/  STS [UR37+0x1d0], R2 ;  /* 0x0001d002ff007988 */ /* 0x0003e40008000825 */
[----:B-1----:R-:W-:Y:S02]  /*3860*/  MOV R2, 0x3880 ;  /* 0x0000388000027802 */ /* 0x002fe40000000f00 */
[----:B-----5:R-:W-:Y:S05]  /*3870*/  CALL.REL.NOINC `($__internal_1_$__cuda_sm10x_tcgen05_guardrail_trap_phase_invalid_during_alloc) ;  /* 0x0000006400f47944 */ /* 0x020fea0003c00000 */
.L_x_73:
[----:B------:R-:W-:Y:S05]  /*3880*/  WARPSYNC.ALL ;  /* 0x0000000000007948 */ /* 0x000fea0003800000 */
[----:B------:R-:W3:Y:S01]  /*3890*/  S2UR UR7, SR_CgaCtaId ;  /* 0x00000000000779c3 */ /* 0x000ee20000008800 */
[----:B------:R-:W-:Y:S01]  /*38a0*/  UMOV UR6, 0x400 ;  /* 0x0000040000067882 */ /* 0x000fe20000000000 */
[----:B------:R-:W-:-:S06]  /*38b0*/  NOP ;  /* 0x0000000000007918 */ /* 0x000fcc0000000000 */
[----:B------:R-:W-:Y:S06]  /*38c0*/  BAR.ARV 0x6, 0xa0 ;  /* 0x0182800000007b1d */ /* 0x000fec0000002000 */
[----:B------:R-:W4:Y:S01]  /*38d0*/  LDCU UR8, c[0x0][0x38c] ;  /* 0x00007180ff0877ac */ /* 0x000f220008000800 */
[----:B------:R-:W-:Y:S01]  /*38e0*/  LOP3.LUT R0, R0, 0xffff, RZ, 0xc0, !PT ;  /* 0x0000ffff00007812 */ /* 0x000fe200078ec0ff */
[----:B-1----:R-:W-:Y:S01]  /*38f0*/  IMAD.MOV.U32 R9, RZ, RZ, 0x1 ;  /* 0x00000001ff097424 */ /* 0x002fe200078e00ff */
[----:B------:R-:W-:Y:S01]  /*3900*/  LOP3.LUT R8, R8, 0xffff, RZ, 0xc0, !PT ;  /* 0x0000ffff08087812 */ /* 0x000fe200078ec0ff */
[----:B------:R-:W-:Y:S01]  /*3910*/  UMOV UR19, URZ ;  /* 0x000000ff00137c82 */ /* 0x000fe20008000000 */
[----:B------:R-:W-:Y:S01]  /*3920*/  R2UR UR11, R0 ;  /* 0x00000000000b72ca */ /* 0x000fe200000e0000 */
[----:B------:R-:W-:Y:S01]  /*3930*/  UMOV UR18, URZ ;  /* 0x000000ff00127c82 */ /* 0x000fe20008000000 */
[----:B------:R-:W-:Y:S01]  /*3940*/  R2UR UR12, R8 ;  /* 0x00000000080c72ca */ /* 0x000fe200000e0000 */
[----:B------:R-:W-:Y:S01]  /*3950*/  IMAD.MOV.U32 R8, RZ, RZ, RZ ;  /* 0x000000ffff087224 */ /* 0x000fe200078e00ff */
[----:B------:R-:W-:Y:S01]  /*3960*/  UMOV UR17, URZ ;  /* 0x000000ff00117c82 */ /* 0x000fe20008000000 */
[----:B---3--:R-:W-:-:S02]  /*3970*/  ULEA UR7, UR7, UR6, 0x18 ;  /* 0x0000000607077291 */ /* 0x008fc4000f8ec0ff */
[----:B------:R-:W-:Y:S02]  /*3980*/  UISETP.NE.AND UP2, UPT, UR5, URZ, UPT ;  /* 0x000000ff0500728c */ /* 0x000fe4000bf45270 */
[----:B------:R-:W-:Y:S02]  /*3990*/  UIADD3 UR13, UPT, UPT, UR7, 0x4300, URZ ;  /* 0x00004300070d7890 */ /* 0x000fe4000fffe0ff */
[----:B------:R-:W-:Y:S02]  /*39a0*/  UIADD3 UR14, UPT, UPT, UR7, 0x1e300, URZ ;  /* 0x0001e300070e7890 */ /* 0x000fe4000fffe0ff */
[----:B----4-:R-:W-:Y:S01]  /*39b0*/  UIADD3 UR8, UPT, UPT, UR8, 0x3f, URZ ;  /* 0x0000003f08087890 */ /* 0x010fe2000fffe0ff */
[----:B--2---:R-:W1:Y:S01]  /*39c0*/  LDS R2, [UR7+0x1d0] ;  /* 0x0001d007ff027984 */ /* 0x004e620008000800 */
[----:B------:R-:W-:Y:S02]  /*39d0*/  USHF.R.U32.HI UR13, URZ, 0x4, UR13 ;  /* 0x00000004ff0d7899 */ /* 0x000fe4000801160d */
[----:B------:R-:W-:-:S02]  /*39e0*/  USHF.R.S32.HI UR6, URZ, 0x1f, UR8 ;  /* 0x0000001fff067899 */ /* 0x000fc40008011408 */
[----:B------:R-:W-:Y:S02]  /*39f0*/  USHF.R.U32.HI UR14, URZ, 0x4, UR14 ;  /* 0x00000004ff0e7899 */ /* 0x000fe4000801160e */
[----:B------:R-:W-:Y:S02]  /*3a00*/  ULEA.HI UR6, UR6, UR8, URZ, 0x6 ;  /* 0x0000000806067291 */ /* 0x000fe4000f8f30ff */
[----:B------:R-:W-:Y:S02]  /*3a10*/  ULOP3.LUT UR13, UR13, 0x3fff, URZ, 0xc0, !UPT ;  /* 0x00003fff0d0d7892 */ /* 0x000fe4000f8ec0ff */
[----:B------:R-:W-:Y:S02]  /*3a20*/  USHF.R.S32.HI UR6, URZ, 0x6, UR6 ;  /* 0x00000006ff067899 */ /* 0x000fe40008011406 */
[----:B------:R-:W-:Y:S02]  /*3a30*/  ULOP3.LUT UR14, UR14, 0x3fff, URZ, 0xc0, !UPT ;  /* 0x00003fff0e0e7892 */ /* 0x000fe4000f8ec0ff */
[----:B------:R-:W-:Y:S01]  /*3a40*/  UISETP.LT.AND UP0, UPT, UR6, 0x1, UPT ;  /* 0x000000010600788c */ /* 0x000fe2000bf01270 */
[----:B------:R-:W-:Y:S01]  /*3a50*/  UMOV UR28, 0x0 ;  /* 0x00000000001c7882 */ /* 0x000fe20000000000 */
[----:B------:R-:W-:Y:S01]  /*3a60*/  UMOV UR29, 0x8200010 ;  /* 0x08200010001d7882 */ /* 0x000fe20000000000 */
[----:B------:R-:W-:-:S02]  /*3a70*/  ULOP3.LUT UR13, UR13, 0x10000, URZ, 0xfc, !UPT ;  /* 0x000100000d0d7892 */ /* 0x000fc4000f8efcff */
[----:B------:R-:W-:Y:S02]  /*3a80*/  ULOP3.LUT UR14, UR14, 0x10000, URZ, 0xfc, !UPT ;  /* 0x000100000e0e7892 */ /* 0x000fe4000f8efcff */
[----:B------:R-:W-:Y:S01]  /*3a90*/  USEL UR20, UR6, 0x1, !UP0 ;  /* 0x0000000106147887 */ /* 0x000fe2000c000000 */
[----:B------:R-:W-:Y:S01]  /*3aa0*/  UMOV UR26, 0x0 ;  /* 0x00000000001a7882 */ /* 0x000fe20000000000 */
[----:B------:R-:W-:Y:S01]  /*3ab0*/  UMOV UR27, 0x8200010 ;  /* 0x08200010001b7882 */ /* 0x000fe20000000000 */
[----:B------:R-:W-:Y:S01]  /*3ac0*/  UMOV UR24, 0x0 ;  /* 0x0000000000187882 */ /* 0x000fe20000000000 */
[----:B------:R-:W-:Y:S01]  /*3ad0*/  UMOV UR25, 0x8200010 ;  /* 0x0820001000197882 */ /* 0x000fe20000000000 */
[----:B------:R-:W-:Y:S01]  /*3ae0*/  UMOV UR22, 0x0 ;  /* 0x0000000000167882 */ /* 0x000fe20000000000 */
[----:B------:R-:W-:Y:S01]  /*3af0*/  UMOV UR23, 0x8200010 ;  /* 0x0820001000177882 */ /* 0x000fe20000000000 */
[----:B-1----:R-:W-:Y:S02]  /*3b00*/  R2UR UR21, R2 ;  /* 0x00000000021572ca */ /* 0x002fe400000e0000 */
[----:B------:R-:W-:-:S13]  /*3b10*/  CS2R R2, SRZ ;  /* 0x0000000000027805 */ /* 0x000fda000001ff00 */
.L_x_84:
[C---:B------:R-:W-:Y:S02]  /*3b20*/  LEA R0, R8.reuse, UR7, 0x3 ;  /* 0x0000000708007c11 */ /* 0x040fe4000f8e18ff */
[----:B------:R-:W-:Y:S02]  /*3b30*/  SHF.L.U32 R4, R3, 0x1f, RZ ;  /* 0x0000001f03047819 */ /* 0x000fe400000006ff */
[----:B------:R-:W-:Y:S02]  /*3b40*/  LEA R5, R8, UR7, 0x4 ;  /* 0x0000000708057c11 */ /* 0x000fe4000f8e20ff */
[----:B------:R-:W1:Y:S02]  /*3b50*/  SYNCS.PHASECHK.TRANS64.TRYWAIT P0, [R0+URZ+0x120], R4 ;  /* 0x00012004000075a7 */ /* 0x000e6400080011ff */
[----:B-1-34-:R-:W-:Y:S05]  /*3b60*/  @!P0 BRA `(.L_x_77) ;  /* 0x0000005c00788947 */ /* 0x01afea0003800000 */
.L_x_180:
[----:B-1----:R-:W1:Y:S01]  /*3b70*/  LDS.128 R4, [R5+0x1b0] ;  /* 0x0001b00005047984 */ /* 0x002e620000000c00 */
[----:B------:R-:W-:Y:S02]  /*3b80*/  VIADD R0, R0, 0x130 ;  /* 0x0000013000007836 */ /* 0x000fe40000000000 */
[----:B------:R-:W-:Y:S01]  /*3b90*/  VIADD R8, R8, 0x1 ;  /* 0x0000000108087836 */ /* 0x000fe20000000000 */
[----:B------:R-:W-:Y:S01]  /*3ba0*/  @!PT LDS RZ, [RZ] ;  /* 0x00000000fffff984 */ /* 0x000fe20000000800 */
[----:B------:R-:W-:Y:S01]  /*3bb0*/  @!PT LDS RZ, [RZ] ;  /* 0x00000000fffff984 */ /* 0x000fe20000000800 */
[----:B------:R-:W-:Y:S01]  /*3bc0*/  @!PT LDS RZ, [RZ] ;  /* 0x00000000fffff984 */ /* 0x000fe20000000800 */
[----:B------:R-:W-:Y:S01]  /*3bd0*/  @!PT LDS RZ, [RZ] ;  /* 0x00000000fffff984 */ /* 0x000fe20000000800 */
[----:B------:R2:W-:Y:S06]  /*3be0*/  MEMBAR.ALL.CTA ;  /* 0x0000000000007992 */ /* 0x0005ec0000008000 */
[----:B--2---:R-:W2:Y:S01]  /*3bf0*/  FENCE.VIEW.ASYNC.S ;  /* 0x00000000000073c6 */ /* 0x004ea20000000000 */
[----:B------:R-:W-:-:S04]  /*3c00*/  PRMT R0, RZ, 0x654, R0 ;  /* 0x00000654ff007816 */ /* 0x000fc80000000000 */
[----:B--2---:R2:W-:Y:S01]  /*3c10*/  SYNCS.ARRIVE.TRANS64.RED.A1T0 RZ, [R0+URZ], RZ ;  /* 0x000000ff00ff79a7 */ /* 0x0045e200081004ff */
[----:B-1----:R-:W-:Y:S01]  /*3c20*/  LOP3.LUT P1, RZ, R6, 0x1, RZ, 0xc0, !PT ;  /* 0x0000000106ff7812 */ /* 0x002fe2000782c0ff */
[----:B--2---:R-:W-:-:S12]  /*3c30*/  BRA.U UP2, `(.L_x_78) ;  /* 0x0000000502087547 */ /* 0x004fd8000b800000 */
[----:B------:R-:W1:Y:S01]  /*3c40*/  LDCU UR8, c[0x0][0x38c] ;  /* 0x00007180ff0877ac */ /* 0x000e620008000800 */
[----:B------:R-:W-:Y:S02]  /*3c50*/  PLOP3.LUT P2, PT, PT, PT, PT, 0x80, 0x8 ;  /* 0x000000000008781c */ /* 0x000fe40003f4f070 */
[----:B------:R-:W-:Y:S01]  /*3c60*/  SHF.L.U32 R4, R9, 0x1f, RZ ;  /* 0x0000001f09047819 */ /* 0x000fe200000006ff */
[----:B------:R-:W-:Y:S02]  /*3c70*/  ULEA UR9, UR19, UR7, 0x3 ;  /* 0x0000000713097291 */ /* 0x000fe4000f8e18ff */
[----:B------:R-:W-:Y:S02]  /*3c80*/  ULEA UR10, UR19, UR21, 0x6 ;  /* 0x00000015130a7291 */ /* 0x000fe4000f8e30ff */
[----:B-1----:R-:W-:-:S06]  /*3c90*/  UISETP.GE.AND UP0, UPT, UR8, 0x1, UPT ;  /* 0x000000010800788c */ /* 0x002fcc000bf06270 */
[----:B------:R-:W-:-:S05]  /*3ca0*/  PLOP3.LUT P0, PT, PT, PT, UP0, 0x80, 0x8 ;  /* 0x000000000008781c */ /* 0x000fca0003f0f008 */
[----:B------:R-:W-:-:S08]  /*3cb0*/  @UP0 ULEA UR8, UR18, UR7, 0x3 ;  /* 0x0000000712080291 */ /* 0x000fd0000f8e18ff */
[----:B------:R-:W-:-:S04]  /*3cc0*/  @P0 SHF.L.U32 R0, R2, 0x1f, RZ ;  /* 0x0000001f02000819 */ /* 0x000fc800000006ff */
[----:B------:R1:W2:Y:S01]  /*3cd0*/  @P0 SYNCS.PHASECHK.TRANS64.TRYWAIT P2, [UR8], R0 ;  /* 0x00000000ff0005a7 */ /* 0x0002a20008041108 */
[----:B------:R-:W3:Y:S02]  /*3ce0*/  SYNCS.PHASECHK.TRANS64.TRYWAIT P0, [UR9+0x160], R4 ;  /* 0x00016004ff0075a7 */ /* 0x000ee40008001109 */
[----:B-123--:R-:W-:Y:S05]  /*3cf0*/  @!P0 BRA `(.L_x_79) ;  /* 0x0000005c00288947 */ /* 0x00efea0003800000 */
.L_x_182:
[----:B------:R-:W-:Y:S01]  /*3d00*/  UMOV UR16, UR17 ;  /* 0x0000001100107c82 */ /* 0x000fe20008000000 */
[----:B------:R-:W-:Y:S05]  /*3d10*/  BRA.U !UP0, `(.L_x_80) ;  /* 0x0000000108c07547 */ /* 0x000fea000b800000 */
[----:B------:R-:W-:Y:S02]  /*3d20*/  UIADD3 UR16, UPT, UPT, UR20, UR17, URZ ;  /* 0x0000001114107290 */ /* 0x000fe4000fffe0ff */
[----:B------:R-:W-:Y:S01]  /*3d30*/  UPLOP3.LUT UP3, UPT, UPT, UPT, UPT, 0x40, 0x4 ;  /* 0x000000000004789c */ /* 0x000fe20003f6e870 */
[----:B------:R-:W-:Y:S01]  /*3d40*/  UMOV UR15, UR6 ;  /* 0x00000006000f7c82 */ /* 0x000fe20008000000 */
[----:B------:R-:W-:-:S09]  /*3d50*/  UMOV UR46, UR18 ;  /* 0x00000012002e7c82 */ /* 0x000fd20008000000 */
.L_x_83:
[----:B--2---:R-:W-:Y:S01]  /*3d60*/  ULEA UR8, UR46, UR7, 0x3 ;  /* 0x000000072e087291 */ /* 0x004fe2000f8e18ff */
[----:B---3--:R-:W-:Y:S11]  /*3d70*/  @P2 BRA `(.L_x_81) ;  /* 0x00000000000c2947 */ /* 0x008ff60003800000 */
[----:B-1----:R-:W-:Y:S04]  /*3d80*/  SHF.L.U32 R4, R2, 0x1f, RZ ;  /* 0x0000001f02047819 */ /* 0x002fe800000006ff */
[----:B------:R-:W1:Y:S02]  /*3d90*/  SYNCS.PHASECHK.TRANS64.TRYWAIT P0, [UR8], R4 ;  /* 0x00000004ff0075a7 */ /* 0x000e640008001108 */
[----:B-1----:R-:W-:Y:S05]  /*3da0*/  @!P0 BRA `(.L_x_82) ;  /* 0x0000005c00148947 */ /* 0x002fea0003800000 */
.L_x_81:
[----:B------:R-:W-:Y:S01]  /*3db0*/  UISETP.NE.AND UP0, UPT, UR15, 0x1, UPT ;  /* 0x000000010f00788c */ /* 0x000fe2000bf05270 */
[----:B------:R-:W-:Y:S01]  /*3dc0*/  PLOP3.LUT P2, PT, PT, PT, PT, 0x80, 0x8 ;  /* 0x000000000008781c */ /* 0x000fe20003f4f070 */
[----:B------:R-:W-:Y:S02]  /*3dd0*/  UIADD3 UR18, UPT, UPT, UR46, 0x1, URZ ;  /* 0x000000012e127890 */ /* 0x000fe4000fffe0ff */
[----:B------:R-:W-:Y:S02]  /*3de0*/  ULEA UR32, UR46, UR14, 0x9 ;  /* 0x0000000e2e207291 */ /* 0x000fe4000f8e48ff */
[----:B------:R-:W-:Y:S01]  /*3df0*/  UISETP.NE.AND UP1, UPT, UR18, 0xd, UPT ;  /* 0x0000000d1200788c */ /* 0x000fe2000bf25270 */
[----:B------:R-:W-:Y:S01]  /*3e00*/  PLOP3.LUT P0, PT, PT, PT, UP0, 0x80, 0x8 ;  /* 0x000000000008781c */ /* 0x000fe20003f0f008 */
[----:B------:R-:W-:Y:S02]  /*3e10*/  UIADD3 UR44, UPT, UPT, UR32, 0x2, URZ ;  /* 0x00000002202c7890 */ /* 0x000fe4000fffe0ff */
[----:B------:R-:W-:Y:S02]  /*3e20*/  USEL UR31, URZ, 0x1, UP1 ;  /* 0x00000001ff1f7887 */ /* 0x000fe40008800000 */
[----:B------:R-:W-:Y:S02]  /*3e30*/  USEL UR18, UR18, URZ, UP1 ;  /* 0x000000ff12127287 */ /* 0x000fe40008800000 */
[----:B------:R-:W-:Y:S02]  /*3e40*/  UIADD3 UR40, UPT, UPT, UR32, 0x4, URZ ;  /* 0x0000000420287890 */ /* 0x000fe4000fffe0ff */
[----:B------:R-:W-:Y:S01]  /*3e50*/  @UP0 ULEA UR30, UR18, UR7, 0x3 ;  /* 0x00000007121e0291 */ /* 0x000fe2000f8e18ff */
[----:B------:R-:W-:Y:S01]  /*3e60*/  LOP3.LUT R2, R2, UR31, RZ, 0x3c, !PT ;  /* 0x0000001f02027c12 */ /* 0x000fe2000f8e3cff */
[----:B------:R-:W-:Y:S02]  /*3e70*/  UIADD3 UR36, UPT, UPT, UR32, 0x6, URZ ;  /* 0x0000000620247890 */ /* 0x000fe4000fffe0ff */
[----:B------:R-:W-:Y:S01]  /*3e80*/  UIADD3 UR8, UPT, UPT, UR8, 0x68, URZ ;  /* 0x0000006808087890 */ /* 0x000fe2000fffe0ff */
[----:B-1----:R-:W-:Y:S01]  /*3e90*/  @P0 SHF.L.U32 R0, R2, 0x1f, RZ ;  /* 0x0000001f02000819 */ /* 0x002fe200000006ff */
[----:B------:R-:W-:Y:S02]  /*3ea0*/  UIADD3 UR17, UPT, UPT, UR17, 0x1, URZ ;  /* 0x0000000111117890 */ /* 0x000fe4000fffe0ff */
[----:B------:R-:W-:Y:S01]  /*3eb0*/  UIADD3 UR15, UPT, UPT, UR15, -0x1, URZ ;  /* 0xffffffff0f0f7890 */ /* 0x000fe2000fffe0ff */
[----:B------:R2:W3:Y:S01]  /*3ec0*/  @P0 SYNCS.PHASECHK.TRANS64.TRYWAIT P2, [UR30], R0 ;  /* 0x00000000ff0005a7 */ /* 0x0004e2000804111e */
[----:B------:R-:W-:Y:S02]  /*3ed0*/  ULEA UR30, UR46, UR13, 0x9 ;  /* 0x0000000d2e1e7291 */ /* 0x000fe4000f8e48ff */
[----:B------:R-:W-:Y:S02]  /*3ee0*/  UISETP.NE.AND UP0, UPT, UR17, UR16, UPT ;  /* 0x000000101100728c */ /* 0x000fe4000bf05270 */
[----:B------:R-:W-:Y:S02]  /*3ef0*/  UIADD3 UR42, UPT, UPT, UR30, 0x2, URZ ;  /* 0x000000021e2a7890 */ /* 0x000fe4000fffe0ff */
[----:B------:R-:W-:Y:S02]  /*3f00*/  UIADD3 UR38, UPT, UPT, UR30, 0x4, URZ ;  /* 0x000000041e267890 */ /* 0x000fe4000fffe0ff */
[----:B------:R-:W-:Y:S01]  /*3f10*/  UIADD3 UR34, UPT, UPT, UR30, 0x6, URZ ;  /* 0x000000061e227890 */ /* 0x000fe2000fffe0ff */
[----:B------:R-:W-:Y:S01]  /*3f20*/  UMOV UR33, 0x40004040 ;  /* 0x4000404000217882 */ /* 0x000fe20000000000 */
[----:B------:R-:W-:Y:S01]  /*3f30*/  UMOV UR31, 0x40004040 ;  /* 0x40004040001f7882 */ /* 0x000fe20000000000 */
[----:B------:R-:W-:Y:S01]  /*3f40*/  UMOV UR45, 0x40004040 ;  /* 0x40004040002d7882 */ /* 0x000fe20000000000 */
[----:B------:R2:W-:Y:S01]  /*3f50*/  UTCHMMA.2CTA gdesc[UR30], gdesc[UR32], tmem[UR10], tmem[UR28], idesc[UR29], UP3 ;  /* 0x00ff1c201e0075ea */ /* 0x0005e20009a0000a */
[----:B------:R-:W-:Y:S01]  /*3f60*/  UPLOP3.LUT UP3, UPT, UPT, UPT, UPT, 0x80, 0x8 ;  /* 0x000000000008789c */ /* 0x000fe20003f6f070 */
[----:B------:R-:W-:Y:S01]  /*3f70*/  UMOV UR43, 0x40004040 ;  /* 0x40004040002b7882 */ /* 0x000fe20000000000 */
[----:B------:R-:W-:Y:S01]  /*3f80*/  UMOV UR41, 0x40004040 ;  /* 0x4000404000297882 */ /* 0x000fe20000000000 */
[----:B------:R2:W-:Y:S01]  /*3f90*/  UTCHMMA.2CTA gdesc[UR42], gdesc[UR44], tmem[UR10], tmem[UR26], idesc[UR27], UPT ;  /* 0x00ff1a2c2a0075ea */ /* 0x0005e2000ba0000a */
[----:B------:R-:W-:Y:S01]  /*3fa0*/  UMOV UR39, 0x40004040 ;  /* 0x4000404000277882 */ /* 0x000fe20000000000 */
[----:B------:R-:W-:Y:S01]  /*3fb0*/  UMOV UR37, 0x40004040 ;  /* 0x4000404000257882 */ /* 0x000fe20000000000 */
[----:B------:R-:W-:Y:S01]  /*3fc0*/  UMOV UR35, 0x40004040 ;  /* 0x4000404000237882 */ /* 0x000fe20000000000 */
[----:B------:R2:W-:Y:S01]  /*3fd0*/  UTCHMMA.2CTA gdesc[UR38], gdesc[UR40], tmem[UR10], tmem[UR24], idesc[UR25], UPT ;  /* 0x00ff1828260075ea */ /* 0x0005e2000ba0000a */
[----:B------:R2:W-:Y:S01]  /*3fe0*/  UTCHMMA.2CTA gdesc[UR34], gdesc[UR36], tmem[UR10], tmem[UR22], idesc[UR23], UPT ;  /* 0x00ff1624220075ea */ /* 0x0005e2000ba0000a */
[----:B------:R2:W-:Y:S01]  /*3ff0*/  UTCBAR.2CTA.MULTICAST [UR8], URZ, UR12 ;  /* 0x000000ff080073e9 */ /* 0x0005e2000820080c */
[----:B------:R-:W-:Y:S01]  /*4000*/  UMOV UR46, UR18 ;  /* 0x00000012002e7c82 */ /* 0x000fe20008000000 */
[----:B------:R-:W-:Y:S05]  /*4010*/  BRA.U UP0, `(.L_x_83) ;  /* 0xfffffffd00507547 */ /* 0x000fea000b83ffff */
.L_x_80:
[----:B------:R-:W-:Y:S01]  /*4020*/  UIADD3 UR9, UPT, UPT, UR9, 0x140, URZ ;  /* 0x0000014009097890 */ /* 0x000fe2000fffe0ff */
[----:B------:R-:W-:-:S08]  /*4030*/  UMOV UR17, UR16 ;  /* 0x0000001000117c82 */ /* 0x000fd00008000000 */
[----:B------:R4:W-:Y:S01]  /*4040*/  UTCBAR.2CTA.MULTICAST [UR9], URZ, UR11 ;  /* 0x000000ff090073e9 */ /* 0x0009e2000820080b */
[----:B------:R-:W-:Y:S02]  /*4050*/  NOP ;  /* 0x0000000000007918 */ /* 0x000fe40000000000 */
.L_x_78:
[----:B------:R-:W-:Y:S01]  /*4060*/  UIADD3 UR19, UPT, UPT, UR19, 0x1, URZ ;  /* 0x0000000113137890 */ /* 0x000fe2000fffe0ff */
[----:B------:R-:W-:-:S03]  /*4070*/  ISETP.NE.AND P0, PT, R8, 0x2, PT ;  /* 0x000000020800780c */ /* 0x000fc60003f05270 */
[----:B------:R-:W-:Y:S01]  /*4080*/  UISETP.NE.AND UP0, UPT, UR19, 0x4, UPT ;  /* 0x000000041300788c */ /* 0x000fe2000bf05270 */
[----:B-12---:R-:W-:Y:S02]  /*4090*/  SEL R0, RZ, 0x1, P0 ;  /* 0x00000001ff007807 */ /* 0x006fe40000000000 */
[----:B------:R-:W-:Y:S01]  /*40a0*/  SEL R8, R8, RZ, P0 ;  /* 0x000000ff08087207 */ /* 0x000fe20000000000 */
[----:B------:R-:W-:Y:S01]  /*40b0*/  USEL UR8, URZ, 0x1, UP0 ;  /* 0x00000001ff087887 */ /* 0x000fe20008000000 */
[----:B------:R-:W-:Y:S01]  /*40c0*/  LOP3.LUT R3, R3, R0, RZ, 0x3c, !PT ;  /* 0x0000000003037212 */ /* 0x000fe200078e3cff */
[----:B------:R-:W-:-:S04]  /*40d0*/  USEL UR19, UR19, URZ, UP0 ;  /* 0x000000ff13137287 */ /* 0x000fc80008000000 */
[----:B------:R-:W-:Y:S01]  /*40e0*/  LOP3.LUT R9, R9, UR8, RZ, 0x3c, !PT ;  /* 0x0000000809097c12 */ /* 0x000fe2000f8e3cff */
[----:B------:R-:W-:Y:S07]  /*40f0*/  @P1 BRA `(.L_x_84) ;  /* 0xfffffff800881947 */ /* 0x000fee000383ffff */
[----:B------:R-:W1:Y:S01]  /*4100*/  S2UR UR6, SR_CgaCtaId ;  /* 0x00000000000679c3 */ /* 0x000e620000008800 */
[----:B------:R-:W-:Y:S01]  /*4110*/  ELECT P0, URZ, PT ;  /* 0x0000000000ff782f */ /* 0x000fe20003800000 */
[----:B------:R-:W-:Y:S01]  /*4120*/  HFMA2 R0, -RZ, RZ, 0, 5.9604644775390625e-08 ;  /* 0x00000001ff007431 */ /* 0x000fe200000001ff */
[----:B------:R-:W-:-:S05]  /*4130*/  UMOV UR8, 0x40 ;  /* 0x0000004000087882 */ /* 0x000fca0000000000 */
[----:B------:R-:W-:Y:S01]  /*4140*/  UVIRTCOUNT.DEALLOC.SMPOOL 0x80 ;  /* 0x000000800000784c */ /* 0x000fe20000000000 */
[----:B------:R-:W-:Y:S02]  /*4150*/  UISETP.NE.AND UP0, UPT, UR5, URZ, UPT ;  /* 0x000000ff0500728c */ /* 0x000fe4000bf05270 */
[----:B-1----:R-:W-:-:S09]  /*4160*/  ULEA UR6, UR6, UR8, 0x18 ;  /* 0x0000000806067291 */ /* 0x002fd2000f8ec0ff */
[----:B------:R1:W-:Y:S01]  /*4170*/  @P0 STS.U8 [UR6+0x1c], R0 ;  /* 0x00001c00ff000988 */ /* 0x0003e20008000006 */
[----:B------:R-:W-:Y:S05]  /*4180*/  BRA.U UP0, `(.L_x_85) ;  /* 0x0000000100a07547 */ /* 0x000fea000b800000 */
[----:B------:R-:W-:Y:S01]  /*4190*/  UIADD3 UR5, UPT, UPT, UR7, 0x160, URZ ;  /* 0x0000016007057890 */ /* 0x000fe2000fffe0ff */
[----:B------:R-:W-:-:S03]  /*41a0*/  SHF.L.U32 R2, R9, 0x1f, RZ ;  /* 0x0000001f09027819 */ /* 0x000fc600000006ff */
[----:B------:R-:W-:-:S09]  /*41b0*/  ULEA UR8, UR19, UR5, 0x3 ;  /* 0x0000000513087291 */ /* 0x000fd2000f8e18ff */
[----:B------:R-:W2:Y:S02]  /*41c0*/  SYNCS.PHASECHK.TRANS64.TRYWAIT P0, [UR8], R2 ;  /* 0x00000002ff0075a7 */ /* 0x000ea40008001108 */
[----:B--2---:R-:W-:Y:S05]  /*41d0*/  @!P0 BRA `(.L_x_86) ;  /* 0x0000005800208947 */ /* 0x004fea0003800000 */
.L_x_185:
[----:B----4-:R-:W-:-:S04]  /*41e0*/  UIADD3 UR9, UPT, UPT, UR19, 0x1, URZ ;  /* 0x0000000113097890 */ /* 0x010fc8000fffe0ff */
        /* <DEDUP_REMOVED lines=8> */
.L_x_187:
        /* <DEDUP_REMOVED lines=9> */
.L_x_189:
[----:B------:R-:W-:-:S04]  /*4300*/  UIADD3 UR9, UPT, UPT, UR9, 0x1, URZ ;  /* 0x0000000109097890 */ /* 0x000fc8000fffe0ff */
[----:B------:R-:W-:-:S04]  /*4310*/  UISETP.NE.AND UP1, UPT, UR9, 0x4, UPT ;  /* 0x000000040900788c */ /* 0x000fc8000bf25270 */
[----:B------:R-:W-:Y:S02]  /*4320*/  USEL UR8, URZ, 0x1, UP1 ;  /* 0x00000001ff087887 */ /* 0x000fe40008800000 */
[----:B------:R-:W-:-:S04]  /*4330*/  USEL UR9, UR9, URZ, UP1 ;  /* 0x000000ff09097287 */ /* 0x000fc80008800000 */
[----:B------:R-:W-:Y:S01]  /*4340*/  ULEA UR9, UR9, UR5, 0x3 ;  /* 0x0000000509097291 */ /* 0x000fe2000f8e18ff */
[----:B------:R-:W-:-:S04]  /*4350*/  LOP3.LUT R2, R2, UR8, RZ, 0x3c, !PT ;  /* 0x0000000802027c12 */ /* 0x000fc8000f8e3cff */
[----:B------:R-:W-:Y:S01]  /*4360*/  SHF.L.U32 R2, R2, 0x1f, RZ ;  /* 0x0000001f02027819 */ /* 0x000fe200000006ff */
[----:B-1----:R-:W-:-:S04]  /*4370*/  IMAD.U32 R0, RZ, RZ, UR9 ;  /* 0x00000009ff007e24 */ /* 0x002fc8000f8e00ff */
[----:B------:R1:W2:Y:S03]  /*4380*/  SYNCS.PHASECHK.TRANS64.TRYWAIT P0, [R0+URZ], R2 ;  /* 0x00000002000075a7 */ /* 0x0002a600080011ff */
[----:B--2---:R-:W-:Y:S05]  /*4390*/  @!P0 NANOSLEEP.SYNCS 0x989680 ;  /* 0x009896800000895d */ /* 0x004fea0003900000 */
[----:B------:R-:W2:Y:S02]  /*43a0*/  @!P0 SYNCS.PHASECHK.TRANS64 P0, [R0+URZ], R2 ;  /* 0x00000002000085a7 */ /* 0x000ea400080010ff */
[----:B--2---:R-:W-:Y:S05]  /*43b0*/  @P0 BRA `(.L_x_89) ;  /* 0x0000000000200947 */ /* 0x004fea0003800000 */
.L_x_90:
[----:B--2---:R2:W4:Y:S02]  /*43c0*/  SYNCS.PHASECHK.TRANS64.TRYWAIT P0, [R0+URZ], R2 ;  /* 0x00000002000075a7 */ /* 0x00452400080011ff */
[----:B----4-:R-:W-:Y:S05]  /*43d0*/  @!P0 NANOSLEEP.SYNCS 0x989680 ;  /* 0x009896800000895d */ /* 0x010fea0003900000 */
[----:B------:R-:W4:Y:S02]  /*43e0*/  @!P0 SYNCS.PHASECHK.TRANS64 P0, [R0+URZ], R2 ;  /* 0x00000002000085a7 */ /* 0x000f2400080010ff */
[----:B----4-:R-:W-:Y:S05]  /*43f0*/  @!P0 BRA `(.L_x_90) ;  /* 0xfffffffc00f08947 */ /* 0x010fea000383ffff */
[----:B------:R-:W-:Y:S05]  /*4400*/  BRA `(.L_x_89) ;  /* 0x00000000000c7947 */ /* 0x000fea0003800000 */
.L_x_85:
[----:B------:R-:W-:-:S04]  /*4410*/  UIADD3 UR5, UPT, UPT, UR7, 0x1a0, URZ ;  /* 0x000001a007057890 */ /* 0x000fc8000fffe0ff */
[----:B------:R-:W-:-:S09]  /*4420*/  UPRMT UR5, UR4, 0x654, UR5 ;  /* 0x0000065404057896 */ /* 0x000fd20008000005 */
[----:B------:R-:W-:Y:S03]  /*4430*/  SYNCS.ARRIVE.TRANS64.RED.A1T0 RZ, [UR5], RZ ;  /* 0x000000ffffff79a7 */ /* 0x000fe60008100405 */
.L_x_89:
[----:B-12---:R-:W-:Y:S01]  /*4440*/  SHF.L.U32 R2, RZ, 0x1f, RZ ;  /* 0x0000001fff027819 */ /* 0x006fe200000006ff */
[----:B------:R-:W-:Y:S01]  /*4450*/  UIADD3 UR5, UPT, UPT, UR7, 0x1a0, URZ ;  /* 0x000001a007057890 */ /* 0x000fe2000fffe0ff */
[----:B------:R-:W-:Y:S02]  /*4460*/  PLOP3.LUT P0, PT, PT, PT, UP0, 0x80, 0x8 ;  /* 0x000000000008781c */ /* 0x000fe40003f0f008 */
[----:B------:R-:W1:Y:S02]  /*4470*/  SYNCS.PHASECHK.TRANS64.TRYWAIT P1, [UR7+0x1a0], R2 ;  /* 0x0001a002ff0075a7 */ /* 0x000e640008021107 */
[----:B-1----:R-:W-:Y:S09]  /*4480*/  @!P1 BRA `(.L_x_91) ;  /* 0x0000005400bc9947 */ /* 0x002ff20003800000 */
.L_x_191:
[----:B------:R-:W-:Y:S01]  /*4490*/  @!UP0 UPRMT UR5, UR4, 0x654, UR5 ;  /* 0x0000065404058896 */ /* 0x000fe20008000005 */
[----:B------:R-:W-:Y:S02]  /*44a0*/  UMOV UR8, 0xffff ;  /* 0x0000ffff00087882 */ /* 0x000fe40000000000 */
[----:B------:R-:W-:-:S06]  /*44b0*/  UMOV UR4, 0x1 ;  /* 0x0000000100047882 */ /* 0x000fcc0000000000 */
[----:B------:R-:W-:Y:S01]  /*44c0*/  @!P0 SYNCS.ARRIVE.TRANS64.RED.A1T0 RZ, [UR5], RZ ;  /* 0x000000ffffff89a7 */ /* 0x000fe20008100405 */
[----:B------:R-:W-:Y:S01]  /*44d0*/  NOP ;  /* 0x0000000000007918 */ /* 0x000fe20000000000 */
[----:B-1----:R-:W1:Y:S01]  /*44e0*/  LDS R0, [UR6+0x14] ;  /* 0x00001406ff007984 */ /* 0x002e620008000800 */
[----:B------:R-:W-:-:S04]  /*44f0*/  ULOP3.LUT UR5, UR21, 0xffff, URZ, 0xc0, !UPT ;  /* 0x0000ffff15057892 */ /* 0x000fc8000f8ec0ff */
[----:B------:R-:W-:-:S04]  /*4500*/  USHF.R.U32.HI UR5, URZ, 0x5, UR5 ;  /* 0x00000005ff057899 */ /* 0x000fc80008011605 */
[----:B------:R-:W-:Y:S02]  /*4510*/  USHF.L.U32 UR8, UR8, UR5, URZ ;  /* 0x0000000508087299 */ /* 0x000fe400080006ff */
[----:B------:R-:W-:-:S04]  /*4520*/  USHF.L.U32 UR4, UR4, UR5, URZ ;  /* 0x0000000504047299 */ /* 0x000fc800080006ff */
[----:B-1----:R-:W-:-:S04]  /*4530*/  LOP3.LUT R0, R0, UR8, RZ, 0xc0, !PT ;  /* 0x0000000800007c12 */ /* 0x002fc8000f8ec0ff */
[----:B------:R-:W-:-:S13]  /*4540*/  ISETP.NE.AND P0, PT, R0, UR8, PT ;  /* 0x0000000800007c0c */ /* 0x000fda000bf05270 */
[----:B------:R-:W-:Y:S05]  /*4550*/  @P0 BRA `(.L_x_92) ;  /* 0x0000000000580947 */ /* 0x000fea0003800000 */
[----:B------:R-:W1:Y:S02]  /*4560*/  LDS R0, [UR6+0x18] ;  /* 0x00001806ff007984 */ /* 0x000e640008000800 */
[----:B-1----:R-:W-:-:S04]  /*4570*/  LOP3.LUT R0, R0, UR4, RZ, 0xc0, !PT ;  /* 0x0000000400007c12 */ /* 0x002fc8000f8ec0ff */
[----:B------:R-:W-:-:S13]  /*4580*/  ISETP.NE.AND P0, PT, R0, UR4, PT ;  /* 0x0000000400007c0c */ /* 0x000fda000bf05270 */
[----:B------:R-:W-:Y:S05]  /*4590*/  @P0 BRA `(.L_x_93) ;  /* 0x00000000003c0947 */ /* 0x000fea0003800000 */
[----:B------:R-:W1:Y:S01]  /*45a0*/  S2R R2, SR_LANEID ;  /* 0x0000000000027919 */ /* 0x000e620000000000 */
[----:B------:R-:W-:Y:S01]  /*45b0*/  ULOP3.LUT UR8, URZ, UR8, URZ, 0x33, !UPT ;  /* 0x00000008ff087292 */ /* 0x000fe2000f8e33ff */
[----:B------:R-:W-:Y:S02]  /*45c0*/  VOTEU.ANY UR7, UPT, PT ;  /* 0x0000000000077886 */ /* 0x000fe400038e0100 */
[----:B------:R-:W-:-:S03]  /*45d0*/  UFLO.U32 UR7, UR7 ;  /* 0x00000007000772bd */ /* 0x000fc600080e0000 */
[----:B------:R-:W-:-:S04]  /*45e0*/  IMAD.U32 R0, RZ, RZ, UR8 ;  /* 0x00000008ff007e24 */ /* 0x000fc8000f8e00ff */
[----:B------:R2:W3:Y:S02]  /*45f0*/  REDUX UR5, R0 ;  /* 0x00000000000573c4 */ /* 0x0004e40000000000 */
[----:B------:R1:W-:Y:S02]  /*4600*/  UTCATOMSWS.AND URZ, UR8 ;  /* 0x0000000800ff79e3 */ /* 0x0003e40008000000 */
[----:B-1----:R-:W-:Y:S02]  /*4610*/  ISETP.EQ.U32.AND P0, PT, R2, UR7, PT ;  /* 0x0000000702007c0c */ /* 0x002fe4000bf02070 */
[----:B--2---:R-:W-:Y:S02]  /*4620*/  LOP3.LUT R0, RZ, UR4, RZ, 0x33, !PT ;  /* 0x00000004ff007c12 */ /* 0x004fe4000f8e33ff */
[----:B---3--:R-:W-:Y:S02]  /*4630*/  MOV R2, UR5 ;  /* 0x0000000500027c02 */ /* 0x008fe40008000f00 */
[----:B------:R-:W1:Y:S07]  /*4640*/  REDUX UR4, R0 ;  /* 0x00000000000473c4 */ /* 0x000e6e0000000000 */
[----:B------:R2:W-:Y:S01]  /*4650*/  @P0 ATOMS.AND RZ, [UR6+0x14], R2 ;  /* 0x00001402ffff098c */ /* 0x0005e2000a800006 */
[----:B-1----:R-:W-:-:S05]  /*4660*/  IMAD.U32 R0, RZ, RZ, UR4 ;  /* 0x00000004ff007e24 */ /* 0x002fca000f8e00ff */
[----:B------:R2:W-:Y:S01]  /*4670*/  @P0 ATOMS.AND RZ, [UR6+0x18], R0 ;  /* 0x00001800ffff098c */ /* 0x0005e2000a800006 */
[----:B------:R-:W-:Y:S05]  /*4680*/  BRA `(.L_x_94) ;  /* 0x0000000000147947 */ /* 0x000fea0003800000 */
.L_x_93:
[----:B------:R-:W-:Y:S02]  /*4690*/  MOV R2, 0x46b0 ;  /* 0x000046b000027802 */ /* 0x000fe40000000f00 */
[----:B---345:R-:W-:Y:S05]  /*46a0*/  CALL.REL.NOINC `($__internal_0_$__cuda_sm10x_tcgen05_guardrail_trap_col_being_dealloced_not_returned_by_alloc) ;  /* 0x00000058005c7944 */ /* 0x038fea0003c00000 */
[----:B------:R-:W-:Y:S05]  /*46b0*/  BRA `(.L_x_94) ;  /* 0x0000000000087947 */ /* 0x000fea0003800000 */
.L_x_92:
[----:B------:R-:W-:Y:S02]  /*46c0*/  MOV R2, 0x46e0 ;  /* 0x000046e000027802 */ /* 0x000fe40000000f00 */
[----:B---345:R-:W-:Y:S05]  /*46d0*/  CALL.REL.NOINC `($__internal_2_$__cuda_sm10x_tcgen05_guardrail_trap_unallocated_columns_being_dealloced) ;  /* 0x0000005800687944 */ /* 0x038fea0003c00000 */
.L_x_94:
[----:B------:R-:W-:Y:S01]  /*46e0*/  NOP ;  /* 0x0000000000007918 */ /* 0x000fe20000000000 */
[----:B----4-:R-:W-:Y:S05]  /*46f0*/  EXIT ;  /* 0x000000000000794d */ /* 0x010fea0003800000 */
.L_x_65:
[----:B------:R-:W-:-:S09]  /*4700*/  UISETP.NE.OR UP5, UPT, UR10, 0x3, UP5 ;  /* 0x000000030a00788c */ /* 0x000fd2000afa5670 */
[----:B------:R-:W-:Y:S05]  /*4710*/  BRA.U UP5, `(.L_x_95) ;  /* 0x0000001105747547 */ /* 0x000fea000b800000 */
[----:B------:R-:W1:Y:S01]  /*4720*/  LDC R0, c[0x0][0xb30] ;  /* 0x0002cc00ff007b82 */ /* 0x000e620000000800 */
[----:B------:R-:W2:Y:S01]  /*4730*/  LDCU.64 UR8, c[0x0][0x888] ;  /* 0x00011100ff0877ac */ /* 0x000ea20008000a00 */
[----:B------:R-:W-:Y:S02]  /*4740*/  HFMA2 R27, -RZ, RZ, 0, 0 ;  /* 0x00000000ff1b7431 */ /* 0x000fe400000001ff */
[----:B------:R-:W-:Y:S01]  /*4750*/  IMAD.MOV.U32 R29, RZ, RZ, 0x1 ;  /* 0x00000001ff1d7424 */ /* 0x000fe200078e00ff */
[----:B------:R-:W-:Y:S01]  /*4760*/  MOV R25, 0x1000 ;  /* 0x0000100000197802 */ /* 0x000fe20000000f00 */
[----:B------:R-:W3:Y:S01]  /*4770*/  LDCU.64 UR4, c[0x0][0x890] ;  /* 0x00011200ff0477ac */ /* 0x000ee20008000a00 */
[----:B------:R-:W-:Y:S01]  /*4780*/  IMAD.MOV.U32 R28, RZ, RZ, RZ ;  /* 0x000000ffff1c7224 */ /* 0x000fe200078e00ff */
[----:B------:R-:W4:Y:S01]  /*4790*/  LDC R24, c[0x0][0x370] ;  /* 0x0000dc00ff187b82 */ /* 0x000f220000000800 */
[----:B------:R-:W-:Y:S01]  /*47a0*/  UMOV UR7, 0x400 ;  /* 0x0000040000077882 */ /* 0x000fe20000000000 */
[----:B------:R-:W-:-:S02]  /*47b0*/  UPLOP3.LUT UP1, UPT, UPT, UPT, UPT, 0x40, 0x4 ;  /* 0x000000000004789c */ /* 0x000fc40003f2e870 */
[----:B------:R-:W-:-:S04]  /*47c0*/  ULEA UR7, UR37, UR7, 0x18 ;  /* 0x0000000725077291 */ /* 0x000fc8000f8ec0ff */
[----:B------:R-:W4:Y:S01]  /*47d0*/  LDC R3, c[0x0][0xb0c] ;  /* 0x0002c300ff037b82 */ /* 0x000f220000000800 */
[----:B------:R-:W-:Y:S02]  /*47e0*/  UIADD3 UR13, UPT, UPT, UR7, 0xe8, URZ ;  /* 0x000000e8070d7890 */ /* 0x000fe4000fffe0ff */
[----:B--2---:R-:W-:Y:S02]  /*47f0*/  UISETP.NE.U32.AND UP3, UPT, UR8, URZ, UPT ;  /* 0x000000ff0800728c */ /* 0x004fe4000bf65070 */
[----:B------:R-:W-:Y:S02]  /*4800*/  UIADD3 UR41, UPT, UPT, UR7, 0xd0, URZ ;  /* 0x000000d007297890 */ /* 0x000fe4000fffe0ff */
[----:B---3--:R-:W-:Y:S01]  /*4810*/  UISETP.NE.U32.AND UP4, UPT, UR4, URZ, UPT ;  /* 0x000000ff0400728c */ /* 0x008fe2000bf85070 */
[----:B------:R-:W2:Y:S01]  /*4820*/  LDC R20, c[0x0][0xb20] ;  /* 0x0002c800ff147b82 */ /* 0x000ea20000000800 */
[----:B-1----:R-:W-:Y:S01]  /*4830*/  ISETP.NE.AND P1, PT, R0, 0x1, PT ;  /* 0x000000010000780c */ /* 0x002fe20003f25270 */
[----:B------:R-:W-:-:S02]  /*4840*/  UISETP.NE.AND.EX UP3, UPT, UR9, URZ, UPT, UP3 ;  /* 0x000000ff0900728c */ /* 0x000fc4000bf65330 */
[----:B------:R-:W-:Y:S02]  /*4850*/  UIADD3 UR33, UPT, UPT, UR7, 0xd8, URZ ;  /* 0x000000d807217890 */ /* 0x000fe4000fffe0ff */
[----:B------:R-:W-:Y:S02]  /*4860*/  UIADD3 UR25, UPT, UPT, UR7, 0xe0, URZ ;  /* 0x000000e007197890 */ /* 0x000fe4000fffe0ff */
[----:B------:R-:W1:Y:S01]  /*4870*/  LDC.64 R30, c[0x0][0x348] ;  /* 0x0000d200ff1e7b82 */ /* 0x000e620000000a00 */
[----:B------:R-:W-:Y:S02]  /*4880*/  UPRMT UR13, UR37, 0x654, UR13 ;  /* 0x00000654250d7896 */ /* 0x000fe4000800000d */
[----:B------:R-:W-:-:S05]  /*4890*/  UISETP.NE.AND.EX UP4, UPT, UR5, URZ, UPT, UP4 ;  /* 0x000000ff0500728c */ /* 0x000fca000bf85340 */
[----:B------:R-:W3:Y:S08]  /*48a0*/  LDC.64 R14, c[0x0][0xb10] ;  /* 0x0002c400ff0e7b82 */ /* 0x000ef00000000a00 */
[----:B------:R-:W1:Y:S08]  /*48b0*/  LDC.64 R6, c[0x0][0xb18] ;  /* 0x0002c600ff067b82 */ /* 0x000e700000000a00 */
[----:B------:R-:W1:Y:S08]  /*48c0*/  LDC.64 R4, c[0x0][0xb28] ;  /* 0x0002ca00ff047b82 */ /* 0x000e700000000a00 */
[----:B--2-4-:R-:W1:Y:S02]  /*48d0*/  LDC R21, c[0x0][0x374] ;  /* 0x0000dd00ff157b82 */ /* 0x014e640000000800 */
.L_x_106:
[C---:B------:R-:W-:Y:S02]  /*48e0*/  LEA R0, R28.reuse, UR7, 0x3 ;  /* 0x000000071c007c11 */ /* 0x040fe4000f8e18ff */
[----:B------:R-:W-:Y:S02]  /*48f0*/  SHF.L.U32 R2, R27, 0x1f, RZ ;  /* 0x0000001f1b027819 */ /* 0x000fe400000006ff */
[----:B------:R-:W-:Y:S02]  /*4900*/  LEA R16, R28, UR7, 0x4 ;  /* 0x000000071c107c11 */ /* 0x000fe4000f8e20ff */
[----:B--2---:R-:W2:Y:S02]  /*4910*/  SYNCS.PHASECHK.TRANS64.TRYWAIT P0, [R0+URZ+0x120], R2 ;  /* 0x00012002000075a7 */ /* 0x004ea400080011ff */
[----:B--2---:R-:W-:Y:S05]  /*4920*/  @!P0 BRA `(.L_x_96) ;  /* 0x0000005000ac8947 */ /* 0x004fea0003800000 */
.L_x_192:
[----:B------:R-:W-:Y:S01]  /*4930*/  ISETP.GE.AND P0, PT, R34, 0x1, PT ;  /* 0x000000012200780c */ /* 0x000fe20003f06270 */
[----:B------:R-:W4:Y:S01]  /*4940*/  LDS.128 R16, [R16+0x1b0] ;  /* 0x0001b00010107984 */ /* 0x000f220000000c00 */
[----:B--2---:R-:W-:Y:S01]  /*4950*/  VIADD R0, R0, 0x130 ;  /* 0x0000013000007836 */ /* 0x004fe20000000000 */
[----:B------:R-:W-:Y:S01]  /*4960*/  @!PT LDS RZ, [RZ] ;  /* 0x00000000fffff984 */ /* 0x000fe20000000800 */
[----:B------:R-:W-:Y:S01]  /*4970*/  @!PT LDS RZ, [RZ] ;  /* 0x00000000fffff984 */ /* 0x000fe20000000800 */
[----:B------:R-:W-:Y:S01]  /*4980*/  @!PT LDS RZ, [RZ] ;  /* 0x00000000fffff984 */ /* 0x000fe20000000800 */
[----:B------:R-:W-:Y:S01]  /*4990*/  @!PT LDS RZ, [RZ] ;  /* 0x00000000fffff984 */ /* 0x000fe20000000800 */
[----:B------:R2:W-:Y:S06]  /*49a0*/  MEMBAR.ALL.CTA ;  /* 0x0000000000007992 */ /* 0x0005ec0000008000 */
[----:B--2---:R-:W2:Y:S01]  /*49b0*/  FENCE.VIEW.ASYNC.S ;  /* 0x00000000000073c6 */ /* 0x004ea20000000000 */
[----:B------:R-:W-:Y:S04]  /*49c0*/  PRMT R0, RZ, 0x654, R0 ;  /* 0x00000654ff007816 */ /* 0x000fe80000000000 */
[----:B--2---:R2:W-:Y:S01]  /*49d0*/  SYNCS.ARRIVE.TRANS64.RED.A1T0 RZ, [R0+URZ], RZ ;  /* 0x000000ff00ff79a7 */ /* 0x0045e200081004ff */
[----:B----4-:R-:W-:Y:S11]  /*49e0*/  LOP3.LUT P3, RZ, R18, 0x1, RZ, 0xc0, !PT ;  /* 0x0000000112ff7812 */ /* 0x010ff6000786c0ff */
[----:B------:R-:W-:Y:S02]  /*49f0*/  @!UPT UIADD3 URZ, UPT, UPT, URZ, URZ, URZ ;  /* 0x000000fffffff290 */ /* 0x000fe4000fffe0ff */
[----:B------:R-:W-:Y:S02]  /*4a00*/  @P3 MOV R11, R16 ;  /* 0x00000010000b3202 */ /* 0x000fe40000000f00 */
[----:B------:R-:W-:Y:S01]  /*4a10*/  @P3 LOP3.LUT R10, R17, 0xffff, RZ, 0xc0, !PT ;  /* 0x0000ffff110a3812 */ /* 0x000fe200078ec0ff */
[----:B--2---:R-:W-:Y:S06]  /*4a20*/  @!P0 BRA `(.L_x_97) ;  /* 0x0000000000a48947 */ /* 0x004fec0003800000 */
[-C--:B-1----:R-:W-:Y:S01]  /*4a30*/  IMAD.HI.U32 R0, R21, R7.reuse, RZ ;  /* 0x0000000715007227 */ /* 0x082fe200078e00ff */
[----:B------:R-:W-:Y:S02]  /*4a40*/  ISETP.NE.AND P0, PT, R6, 0x1, PT ;  /* 0x000000010600780c */ /* 0x000fe40003f05270 */
[----:B------:R-:W-:Y:S01]  /*4a50*/  ISETP.NE.AND P2, PT, R34, 0x1, PT ;  /* 0x000000012200780c */ /* 0x000fe20003f45270 */
[----:B---3--:R-:W-:Y:S01]  /*4a60*/  IMAD.HI.U32 R9, R24, R14, RZ ;  /* 0x0000000e18097227 */ /* 0x008fe200078e00ff */
[----:B------:R-:W-:Y:S02]  /*4a70*/  SHF.R.U32.HI R0, RZ, R20, R0 ;  /* 0x00000014ff007219 */ /* 0x000fe40000011600 */
[----:B------:R-:W-:Y:S01]  /*4a80*/  ISETP.NE.AND P4, PT, R3, 0x1, PT ;  /* 0x000000010300780c */ /* 0x000fe20003f85270 */
[----:B------:R-:W-:Y:S01]  /*4a90*/  IMAD.HI.U32 R13, R10, R7, RZ ;  /* 0x000000070a0d7227 */ /* 0x000fe200078e00ff */
[----:B------:R-:W-:Y:S02]  /*4aa0*/  SHF.R.U32.HI R9, RZ, R15, R9 ;  /* 0x0000000fff097219 */ /* 0x000fe40000011609 */
[----:B------:R-:W-:Y:S01]  /*4ab0*/  SEL R0, R21, R0, !P0 ;  /* 0x0000000015007207 */ /* 0x000fe20004000000 */
[----:B------:R-:W-:Y:S01]  /*4ac0*/  IMAD.HI.U32 R12, R11, R14, RZ ;  /* 0x0000000e0b0c7227 */ /* 0x000fe200078e00ff */
[----:B------:R-:W-:Y:S03]  /*4ad0*/  SEL R9, R24, R9, !P4 ;  /* 0x0000000918097207 */ /* 0x000fe60006000000 */
[-C--:B------:R-:W-:Y:S01]  /*4ae0*/  IMAD.HI.U32 R8, R0, R4.reuse, RZ ;  /* 0x0000000400087227 */ /* 0x080fe200078e00ff */
[----:B------:R-:W-:Y:S03]  /*4af0*/  SHF.R.U32.HI R12, RZ, R15, R12 ;  /* 0x0000000fff0c7219 */ /* 0x000fe6000001160c */
[----:B------:R-:W-:Y:S01]  /*4b00*/  IMAD.HI.U32 R2, R9, R4, RZ ;  /* 0x0000000409027227 */ /* 0x000fe200078e00ff */
[-C--:B------:R-:W-:Y:S02]  /*4b10*/  @P2 SHF.R.U32.HI R0, RZ, R5.reuse, R8 ;  /* 0x00000005ff002219 */ /* 0x080fe40000011608 */
[----:B------:R-:W-:Y:S02]  /*4b20*/  SHF.R.U32.HI R8, RZ, R20, R13 ;  /* 0x00000014ff087219 */ /* 0x000fe4000001160d */
[----:B------:R-:W-:Y:S01]  /*4b30*/  @P2 SHF.R.U32.HI R9, RZ, R5, R2 ;  /* 0x00000005ff092219 */ /* 0x000fe20000011602 */
[----:B------:R-:W-:Y:S01]  /*4b40*/  IMAD R0, R34, R0, RZ ;  /* 0x0000000022007224 */ /* 0x000fe200078e02ff */
[----:B------:R-:W-:Y:S02]  /*4b50*/  SEL R8, R10, R8, !P0 ;  /* 0x000000080a087207 */ /* 0x000fe40004000000 */
[----:B------:R-:W-:Y:S01]  /*4b60*/  SEL R2, R11, R12, !P4 ;  /* 0x0000000c0b027207 */ /* 0x000fe20006000000 */
[----:B------:R-:W-:Y:S01]  /*4b70*/  IMAD R12, R34, R9, RZ ;  /* 0x00000009220c7224 */ /* 0x000fe200078e02ff */
[C---:B------:R-:W-:Y:S01]  /*4b80*/  ISETP.GE.AND P0, PT, R8.reuse, R0, PT ;  /* 0x000000000800720c */ /* 0x040fe20003f06270 */
[----:B------:R-:W-:Y:S03]  /*4b90*/  IMAD.HI.U32 R0, R8, R4, RZ ;  /* 0x0000000408007227 */ /* 0x000fe600078e00ff */
[----:B------:R-:W-:Y:S02]  /*4ba0*/  ISETP.GE.OR P0, PT, R2, R12, P0 ;  /* 0x0000000c0200720c */ /* 0x000fe40000706670 */
[-C--:B------:R-:W-:Y:S04]  /*4bb0*/  SHF.R.U32.HI R0, RZ, R5.reuse, R0 ;  /* 0x00000005ff007219 */ /* 0x080fe80000011600 */
[----:B------:R-:W-:Y:S05]  /*4bc0*/  SEL R13, R8, R0, !P2 ;  /* 0x00000000080d7207 */ /* 0x000fea0005000000 */
[----:B------:R-:W-:Y:S02]  /*4bd0*/  IMAD.MOV R12, RZ, RZ, -R13 ;  /* 0x000000ffff0c7224 */ /* 0x000fe400078e0a0d */
[----:B------:R-:W-:Y:S04]  /*4be0*/  @!P0 IMAD.HI.U32 R0, R2, R4, RZ ;  /* 0x0000000402008227 */ /* 0x000fe800078e00ff */
[----:B------:R-:W-:Y:S01]  /*4bf0*/  IMAD R12, R34, R12, R8 ;  /* 0x0000000c220c7224 */ /* 0x000fe200078e0208 */
[----:B------:R-:W-:Y:S04]  /*4c00*/  @!P0 SHF.R.U32.HI R0, RZ, R5, R0 ;  /* 0x00000005ff008219 */ /* 0x000fe80000011600 */
[----:B------:R-:W-:Y:S04]  /*4c10*/  @!P0 SEL R0, R2, R0, !P2 ;  /* 0x0000000002008207 */ /* 0x000fe80005000000 */
[----:B------:R-:W-:Y:S01]  /*4c20*/  @!P0 IADD3 R13, PT, PT, R13, -R0, RZ ;  /* 0x800000000d0d8210 */ /* 0x000fe20007ffe0ff */
[----:B------:R-:W-:Y:S01]  /*4c30*/  @!P0 IMAD R0, R9, R12, R0 ;  /* 0x0000000c09008224 */ /* 0x000fe200078e0200 */
[----:B------:R-:W-:Y:S01]  /*4c40*/  IADD3 R9, PT, PT, -R8, RZ, RZ ;  /* 0x000000ff08097210 */ /* 0x000fe20007ffe1ff */
[--C-:B------:R-:W-:Y:S02]  /*4c50*/  IMAD.MOV R12, RZ, RZ, -R2.reuse ;  /* 0x000000ffff0c7224 */ /* 0x100fe400078e0a02 */
[----:B------:R-:W-:Y:S02]  /*4c60*/  @!P0 IMAD R8, R13, R34, R2 ;  /* 0x000000220d088224 */ /* 0x000fe400078e0202 */
[----:B------:R-:W-:Y:S02]  /*4c70*/  @!P0 IMAD.MOV.U32 R2, RZ, RZ, R0 ;  /* 0x000000ffff028224 */ /* 0x000fe400078e0000 */
[----:B------:R-:W-:Y:S02]  /*4c80*/  IMAD R11, R3, R12, R11 ;  /* 0x0000000c030b7224 */ /* 0x000fe400078e020b */
[----:B------:R-:W-:Y:S02]  /*4c90*/  IMAD R10, R6, R9, R10 ;  /* 0x00000009060a7224 */ /* 0x000fe400078e020a */
[----:B------:R-:W-:Y:S02]  /*4ca0*/  IMAD R11, R2, R3, R11 ;  /* 0x00000003020b7224 */ /* 0x000fe400078e020b */
[----:B------:R-:W-:Y:S02]  /*4cb0*/  IMAD R10, R8, R6, R10 ;  /* 0x00000006080a7224 */ /* 0x000fe400078e020a */
.L_x_97:
[----:B------:R-:W-:Y:S05]  /*4cc0*/  BRA.U UP1, `(.L_x_98) ;  /* 0x0000000101107547 */ /* 0x000fea000b800000 */
[----:B------:R-:W-:Y:S04]  /*4cd0*/  MOV R2, UR6 ;  /* 0x0000000600027c02 */ /* 0x000fe80008000f00 */
[----:B------:R-:W-:Y:S04]  /*4ce0*/  SHF.L.U32 R2, R2, 0x1f, RZ ;  /* 0x0000001f02027819 */ /* 0x000fe800000006ff */
[----:B------:R-:W2:Y:S02]  /*4cf0*/  SYNCS.PHASECHK.TRANS64.TRYWAIT P0, [UR7+0x118], R2 ;  /* 0x00011802ff0075a7 */ /* 0x000ea40008001107 */
[----:B--2---:R-:W-:Y:S05]  /*4d00*/  @!P0 BRA `(.L_x_99) ;  /* 0x0000004c00c88947 */ /* 0x004fea0003800000 */
.L_x_98:
[----:B------:R-:W-:Y:S02]  /*4d10*/  R2UR UR42, R22 ;  /* 0x00000000162a72ca */ /* 0x000fe400000e0000 */
[----:B------:R-:W-:Y:S02]  /*4d20*/  R2UR UR43, R23 ;  /* 0x00000000172b72ca */ /* 0x000fe400000e0000 */
[----:B------:R-:W-:Y:S02]  /*4d30*/  ISETP.NE.U32.AND P2, PT, RZ, UR4, PT ;  /* 0x00000004ff007c0c */ /* 0x000fe4000bf45070 */
[----:B------:R-:W-:Y:S02]  /*4d40*/  SHF.L.U32 R22, R29, 0x1f, RZ ;  /* 0x0000001f1d167819 */ /* 0x000fe400000006ff */
[----:B------:R-:W-:Y:S05]  /*4d50*/  ISETP.NE.AND.EX P2, PT, RZ, UR5, PT, P2 ;  /* 0x00000005ff007c0c */ /* 0x000fea000bf45320 */
[----:B------:R-:W-:Y:S02]  /*4d60*/  USHF.L.U32 UR42, UR42, 0x7, URZ ;  /* 0x000000072a2a7899 */ /* 0x000fe400080006ff */
[----:B------:R-:W-:Y:S01]  /*4d70*/  USHF.L.U32 UR43, UR43, 0x6, URZ ;  /* 0x000000062b2b7899 */ /* 0x000fe200080006ff */
[----:B------:R-:W-:Y:S11]  /*4d80*/  BRA.U !UP4, `(.L_x_100) ;  /* 0x000000010c347547 */ /* 0x000ff6000b800000 */
[----:B------:R-:W-:Y:S01]  /*4d90*/  UPLOP3.LUT UP0, UPT, UPT, UPT, UP3, 0x80, 0x8 ;  /* 0x000000000008789c */ /* 0x000fe20003f0f030 */
[----:B--2---:R-:W-:Y:S02]  /*4da0*/  HFMA2 R0, -RZ, RZ, 0, 5.9604644775390625e-08 ;  /* 0x00000001ff007431 */ /* 0x004fe400000001ff */
[----:B------:R-:W-:Y:S03]  /*4db0*/  IMAD.MOV.U32 R64, RZ, RZ, 0x1 ;  /* 0x00000001ff407424 */ /* 0x000fe600078e00ff */
[----:B------:R-:W-:Y:S05]  /*4dc0*/  PLOP3.LUT P0, PT, PT, PT, UP0, 0x80, 0x8 ;  /* 0x000000000008781c */ /* 0x000fea0003f0f008 */
[----:B------:R-:W2:Y:S01]  /*4dd0*/  @UP0 LDCU.64 UR10, c[0x0][0x888] ;  /* 0x00011100ff0a07ac */ /* 0x000ea20008000a00 */
[----:B------:R-:W-:Y:S07]  /*4de0*/  @UP0 UIMAD UR8, UR36, UR4, URZ ;  /* 0x00000004240802a4 */ /* 0x000fee000f8e02ff */
[----:B------:R-:W-:Y:S01]  /*4df0*/  @!P0 PRMT R64, R0, 0x7610, R64 ;  /* 0x0000761000408816 */ /* 0x000fe20000000040 */
[----:B--2---:R-:W-:Y:S03]  /*4e00*/  @UP0 UIMAD.WIDE UR10, UR8, 0x4, UR10 ;  /* 0x00000004080a08a5 */ /* 0x004fe6000f8e020a */
[----:B------:R-:W2:Y:S03]  /*4e10*/  @!UP0 LDCU UR8, c[0x0][0x880] ;  /* 0x00011000ff0887ac */ /* 0x000ea60008000800 */
[----:B-----5:R-:W-:Y:S01]  /*4e20*/  IMAD.U32 R52, RZ, RZ, UR10 ;  /* 0x0000000aff347e24 */ /* 0x020fe2000f8e00ff */
[----:B------:R-:W-:Y:S05]  /*4e30*/  MOV R53, UR11 ;  /* 0x0000000b00357c02 */ /* 0x000fea0008000f00 */
[----:B------:R4:W5:Y:S02]  /*4e40*/  @P0 LDG.E R52, desc[UR38][R52.64] ;  /* 0x0000002634340981 */ /* 0x000964000c1e1900 */
[----:B--2-4-:R-:W-:Y:S07]  /*4e50*/  @!P0 IMAD.U32 R52, RZ, RZ, UR8 ;  /* 0x00000008ff348e24 */ /* 0x014fee000f8e00ff */
.L_x_100:
[----:B-----5:R-:W-:Y:S01]  /*4e60*/  @!P2 FSETP.EQ.AND P0, PT, R52, RZ, PT ;  /* 0x000000ff3400a20b */ /* 0x020fe20003f02000 */
[----:B------:R-:W-:Y:S01]  /*4e70*/  @!UPT UIADD3 URZ, UPT, UPT, URZ, URZ, URZ ;  /* 0x000000fffffff290 */ /* 0x000fe2000fffe0ff */
[----:B------:R-:W-:Y:S11]  /*4e80*/  @!P2 BRA `(.L_x_101) ;  /* 0x000000000014a947 */ /* 0x000ff60003800000 */
[----:B------:R-:W-:Y:S02]  /*4e90*/  LOP3.LUT P2, RZ, R64, 0xff, RZ, 0xc0, !PT ;  /* 0x000000ff40ff7812 */ /* 0x000fe4000784c0ff */
[----:B------:R-:W-:Y:S04]  /*4ea0*/  PLOP3.LUT P0, PT, PT, PT, UP0, 0x80, 0x8 ;  /* 0x000000000008781c */ /* 0x000fe80003f0f008 */
[----:B------:R-:W-:Y:S07]  /*4eb0*/  PLOP3.LUT P0, PT, P0, PT, PT, 0x8, 0x80 ;  /* 0x000000000080781c */ /* 0x000fee000070e170 */
[----:B------:R-:W-:Y:S11]  /*4ec0*/  @P2 FSETP.EQ.AND P0, PT, R52, RZ, PT ;  /* 0x000000ff3400220b */ /* 0x000ff60003f02000 */
[----:B------:R-:W-:Y:S02]  /*4ed0*/  @!UPT UIADD3 URZ, UPT, UPT, URZ, URZ, URZ ;  /* 0x000000fffffff290 */ /* 0x000fe4000fffe0ff */
.L_x_101:
[----:B------:R-:W4:Y:S01]  /*4ee0*/  SYNCS.PHASECHK.TRANS64.TRYWAIT P2, [UR7+0xf0], R22 ;  /* 0x0000f016ff0075a7 */ /* 0x000f220008041107 */
[----:B------:R-:W-:Y:S04]  /*4ef0*/  ELECT P4, URZ, PT ;  /* 0x0000000000ff782f */ /* 0x000fe80003880000 */
[----:B------:R-:W-:Y:S11]  /*4f00*/  PLOP3.LUT P4, PT, P0, P4, PT, 0xf2, 0x2f ;  /* 0x00000000002f781c */ /* 0x000ff60000789e72 */
[----:B------:R-:W-:Y:S02]  /*4f10*/  @!UPT UIADD3 URZ, UPT, UPT, URZ, URZ, URZ ;  /* 0x000000fffffff290 */ /* 0x000fe4000fffe0ff */
[----:B-1----:R-:W-:Y:S05]  /*4f20*/  @!P4 IADD3 R8, P0, PT, R30, 0x580, RZ ;  /* 0x000005801e08c810 */ /* 0x002fea0007f1e0ff */
[----:B--2---:R-:W-:Y:S01]  /*4f30*/  @!P4 IMAD.X R2, RZ, RZ, R31, P0 ;  /* 0x000000ffff02c224 */ /* 0x004fe200000e061f */
[----:B----4-:R-:W-:Y:S07]  /*4f40*/  @!P2 BRA `(.L_x_102) ;  /* 0x0000004c0050a947 */ /* 0x010fee0003800000 */
.L_x_195:
[----:B------:R-:W-:Y:S01]  /*4f50*/  @!P4 R2UR UR9, R8 ;  /* 0x000000000809c2ca */ /* 0x000fe200000e0000 */
[----:B------:R-:W-:Y:S01]  /*4f60*/  VOTEU.ALL UP1, P4 ;  /* 0x0000000000ff7886 */ /* 0x000fe20002020000 */
[----:B------:R-:W-:Y:S01]  /*4f70*/  @!P4 R2UR UR8, R2 ;  /* 0x000000000208c2ca */ /* 0x000fe200000e0000 */
[----:B------:R-:W-:Y:S01]  /*4f80*/  VOTEU.ALL UP2, P4 ;  /* 0x0000000000ff7886 */ /* 0x000fe20002040000 */
[----:B------:R-:W-:Y:S01]  /*4f90*/  UMOV UR16, 0x0 ;  /* 0x0000000000107882 */ /* 0x000fe20000000000 */
[----:B------:R-:W-:Y:S01]  /*4fa0*/  UMOV UR17, 0x10000000 ;  /* 0x1000000000117882 */ /* 0x000fe20000000000 */
[----:B------:R-:W-:Y:S01]  /*4fb0*/  @!UP1 UIADD3 UR40, UPT, UPT, UR7, 0x200, URZ ;  /* 0x0000020007289890 */ /* 0x000fe2000fffe0ff */
[----:B-1----:R-:W-:Y:S01]  /*4fc0*/  @!P4 IMAD.MOV.U32 R0, RZ, RZ, 0x1000 ;  /* 0x00001000ff00c424 */ /* 0x002fe200078e00ff */
[----:B------:R-:W-:Y:S01]  /*4fd0*/  UMOV UR44, UR36 ;  /* 0x00000024002c7c82 */ /* 0x000fe20008000000 */
[----:B------:R-:W-:Y:S01]  /*4fe0*/  @!UP1 UIADD3 UR10, UPT, UPT, UR42, 0x40, URZ ;  /* 0x000000402a0a9890 */ /* 0x000fe2000fffe0ff */
[----:B------:R-:W-:Y:S01]  /*4ff0*/  UMOV UR11, UR43 ;  /* 0x0000002b000b7c82 */ /* 0x000fe20008000000 */
[----:B------:R-:W-:Y:S02]  /*5000*/  UMOV UR12, UR36 ;  /* 0x00000024000c7c82 */ /* 0x000fe40008000000 */
[----:B------:R-:W-:Y:S01]  /*5010*/  IMAD.U32 R8, RZ, RZ, UR9 ;  /* 0x00000009ff087e24 */ /* 0x000fe2000f8e00ff */
[----:B------:R-:W-:Y:S01]  /*5020*/  UMOV UR9, UR41 ;  /* 0x0000002900097c82 */ /* 0x000fe20008000000 */
[----:B------:R-:W-:Y:S01]  /*5030*/  IMAD.U32 R9, RZ, RZ, UR8 ;  /* 0x00000008ff097e24 */ /* 0x000fe2000f8e00ff */
[----:B------:R-:W-:Y:S02]  /*5040*/  @!UP1 UIADD3 UR8, UPT, UPT, UR7, 0xa00, URZ ;  /* 0x00000a0007089890 */ /* 0x000fe4000fffe0ff */
[----:B------:R-:W-:Y:S01]  /*5050*/  @!P4 R2UR UR18, R8 ;  /* 0x000000000812c2ca */ /* 0x000fe200000e0000 */
[----:B------:R-:W-:Y:S01]  /*5060*/  VOTEU.ALL UP1, P4 ;  /* 0x0000000000ff7886 */ /* 0x000fe20002020000 */
[----:B------:R-:W-:Y:S01]  /*5070*/  @!P4 R2UR UR19, R9 ;  /* 0x000000000913c2ca */ /* 0x000fe200000e0000 */
[----:B------:R-:W-:Y:S01]  /*5080*/  UPRMT UR14, UR37, 0x654, UR41 ;  /* 0x00000654250e7896 */ /* 0x000fe20008000029 */
[----:B------:R-:W-:Y:S05]  /*5090*/  @!P4 IADD3 R8, P0, PT, R30, 0x580, RZ ;  /* 0x000005801e08c810 */ /* 0x000fea0007f1e0ff */
[----:B------:R-:W-:Y:S06]  /*50a0*/  @!P4 IMAD.X R2, RZ, RZ, R31, P0 ;  /* 0x000000ffff02c224 */ /* 0x000fec00000e061f */
[----:B------:R1:W-:Y:S01]  /*50b0*/  @!UP2 UTMALDG.3D [UR40], [UR18], desc[UR16] ;  /* 0x000010281200a5b4 */ /* 0x0003e20008011000 */
[----:B------:R1:W-:Y:S01]  /*50c0*/  @!UP1 UTMALDG.3D [UR8], [UR18], desc[UR16] ;  /* 0x00001008120095b4 */ /* 0x0003e20008011000 */
[----:B------:R1:W-:Y:S01]  /*50d0*/  @!P4 SYNCS.ARRIVE.TRANS64.RED.A0TR RZ, [UR7+0xd0], R0 ;  /* 0x0000d000ffffc9a7 */ /* 0x0003e20008300407 */
[----:B------:R-:W-:Y:S01]  /*50e0*/  SYNCS.ARRIVE.TRANS64.RED.A1T0 RZ, [UR14], RZ ;  /* 0x000000ffffff79a7 */ /* 0x000fe2000810040e */
[----:B------:R-:W2:Y:S02]  /*50f0*/  SYNCS.PHASECHK.TRANS64.TRYWAIT P2, [UR7+0xf8], R22 ;  /* 0x0000f816ff0075a7 */ /* 0x000ea40008041107 */
[----:B-12---:R-:W-:Y:S05]  /*5100*/  @!P2 BRA `(.L_x_103) ;  /* 0x0000004800f8a947 */ /* 0x006fea0003800000 */
.L_x_197:
        /* <DEDUP_REMOVED lines=8> */
[----:B------:R-:W-:Y:S01]  /*5190*/  @!UP1 UIADD3 UR32, UPT, UPT, UR7, 0x1200, URZ ;  /* 0x0000120007209890 */ /* 0x000fe2000fffe0ff */
[----:B------:R-:W-:Y:S01]  /*51a0*/  UMOV UR35, UR43 ;  /* 0x0000002b00237c82 */ /* 0x000fe20008000000 */
[----:B------:R-:W-:Y:S03]  /*51b0*/  @!UP1 UIADD3 UR10, UPT, UPT, UR42, 0x50, URZ ;  /* 0x000000502a0a9890 */ /* 0x000fe6000fffe0ff */
[----:B------:R-:W-:Y:S01]  /*51c0*/  IMAD.U32 R8, RZ, RZ, UR9 ;  /* 0x00000009ff087e24 */ /* 0x000fe2000f8e00ff */
[----:B------:R-:W-:Y:S01]  /*51d0*/  UMOV UR9, UR33 ;  /* 0x0000002100097c82 */ /* 0x000fe20008000000 */
[----:B------:R-:W-:Y:S01]  /*51e0*/  IMAD.U32 R9, RZ, RZ, UR8 ;  /* 0x00000008ff097e24 */ /* 0x000fe2000f8e00ff */
[----:B------:R-:W-:Y:S02]  /*51f0*/  @!UP1 UIADD3 UR8, UPT, UPT, UR7, 0x1a00, URZ ;  /* 0x00001a0007089890 */ /* 0x000fe4000fffe0ff */
[----:B------:R-:W-:Y:S01]  /*5200*/  @!P4 R2UR UR18, R8 ;  /* 0x000000000812c2ca */ /* 0x000fe200000e0000 */
[----:B------:R-:W-:Y:S01]  /*5210*/  VOTEU.ALL UP1, P4 ;  /* 0x0000000000ff7886 */ /* 0x000fe20002020000 */
[----:B------:R-:W-:Y:S01]  /*5220*/  @!P4 R2UR UR19, R9 ;  /* 0x000000000913c2ca */ /* 0x000fe200000e0000 */
[----:B------:R-:W-:Y:S01]  /*5230*/  UMOV UR11, UR43 ;  /* 0x0000002b000b7c82 */ /* 0x000fe20008000000 */
[----:B------:R-:W-:Y:S01]  /*5240*/  UMOV UR12, UR36 ;  /* 0x00000024000c7c82 */ /* 0x000fe20008000000 */
[----:B------:R-:W-:Y:S01]  /*5250*/  UPRMT UR14, UR37, 0x654, UR33 ;  /* 0x00000654250e7896 */ /* 0x000fe20008000021 */
[----:B------:R-:W-:Y:S05]  /*5260*/  @!P4 IADD3 R8, P0, PT, R30, 0x580, RZ ;  /* 0x000005801e08c810 */ /* 0x000fea0007f1e0ff */
[----:B------:R-:W-:Y:S04]  /*5270*/  @!P4 IMAD.X R2, RZ, RZ, R31, P0 ;  /* 0x000000ffff02c224 */ /* 0x000fe800000e061f */
[----:B------:R1:W-:Y:S01]  /*5280*/  @!UP2 UTMALDG.3D [UR32], [UR18], desc[UR16] ;  /* 0x000010201200a5b4 */ /* 0x0003e20008011000 */
[----:B------:R1:W-:Y:S01]  /*5290*/  @!UP1 UTMALDG.3D [UR8], [UR18], desc[UR16] ;  /* 0x00001008120095b4 */ /* 0x0003e20008011000 */
[----:B------:R1:W-:Y:S01]  /*52a0*/  @!P4 SYNCS.ARRIVE.TRANS64.RED.A0TR RZ, [UR7+0xd8], R0 ;  /* 0x0000d800ffffc9a7 */ /* 0x0003e20008300407 */
[----:B------:R-:W-:Y:S01]  /*52b0*/  SYNCS.ARRIVE.TRANS64.RED.A1T0 RZ, [UR14], RZ ;  /* 0x000000ffffff79a7 */ /* 0x000fe2000810040e */
[----:B------:R-:W2:Y:S02]  /*52c0*/  SYNCS.PHASECHK.TRANS64.TRYWAIT P2, [UR7+0x100], R22 ;  /* 0x00010016ff0075a7 */ /* 0x000ea40008041107 */
[----:B-12---:R-:W-:Y:S05]  /*52d0*/  @!P2 BRA `(.L_x_104) ;  /* 0x00000048009ca947 */ /* 0x006fea0003800000 */
.L_x_199:
[----:B------:R-:W2:Y:S01]  /*52e0*/  LDC.64 R12, c[0x0][0xb18] ;  /* 0x0002c600ff0c7b82 */ /* 0x000ea20000000a00 */
[----:B------:R-:W-:Y:S01]  /*52f0*/  @!P4 R2UR UR8, R2 ;  /* 0x000000000208c2ca */ /* 0x000fe200000e0000 */
[----:B------:R-:W-:Y:S01]  /*5300*/  VOTEU.ALL UP1, P4 ;  /* 0x0000000000ff7886 */ /* 0x000fe20002020000 */
[----:B------:R-:W-:Y:S01]  /*5310*/  @!P4 R2UR UR9, R8 ;  /* 0x000000000809c2ca */ /* 0x000fe200000e0000 */
[----:B------:R-:W-:Y:S01]  /*5320*/  VOTEU.ALL UP2, P4 ;  /* 0x0000000000ff7886 */ /* 0x000fe20002040000 */
[----:B------:R-:W-:Y:S03]  /*5330*/  UMOV UR16, 0x0 ;  /* 0x0000000000107882 */ /* 0x000fe60000000000 */
[----:B------:R-:W4:Y:S01]  /*5340*/  @!P1 LDC R2, c[0x0][0xb0c] ;  /* 0x0002c300ff029b82 */ /* 0x000f220000000800 */
[----:B------:R-:W-:Y:S01]  /*5350*/  @!UP1 UIADD3 UR26, UPT, UPT, UR42, 0x20, URZ ;  /* 0x000000202a1a9890 */ /* 0x000fe2000fffe0ff */
[----:B-1----:R-:W-:Y:S01]  /*5360*/  @!P4 IMAD.MOV.U32 R0, RZ, RZ, 0x1000 ;  /* 0x00001000ff00c424 */ /* 0x002fe200078e00ff */
[----:B------:R-:W-:Y:S01]  /*5370*/  @!UP1 UIADD3 UR24, UPT, UPT, UR7, 0x2200, URZ ;  /* 0x0000220007189890 */ /* 0x000fe2000fffe0ff */
[----:B------:R-:W-:Y:S01]  /*5380*/  @P3 SHF.R.U32.HI R26, RZ, 0x10, R17 ;  /* 0x00000010ff1a3819 */ /* 0x000fe20000011611 */
[----:B------:R-:W-:Y:S01]  /*5390*/  UMOV UR17, 0x10000000 ;  /* 0x1000000000117882 */ /* 0x000fe20000000000 */
[----:B------:R-:W-:Y:S01]  /*53a0*/  UMOV UR27, UR43 ;  /* 0x0000002b001b7c82 */ /* 0x000fe20008000000 */
[----:B------:R-:W-:Y:S01]  /*53b0*/  UMOV UR28, UR36 ;  /* 0x00000024001c7c82 */ /* 0x000fe20008000000 */
[----:B------:R-:W-:Y:S01]  /*53c0*/  IMAD.U32 R9, RZ, RZ, UR8 ;  /* 0x00000008ff097e24 */ /* 0x000fe2000f8e00ff */
[----:B------:R-:W-:Y:S01]  /*53d0*/  @!UP1 UIADD3 UR10, UPT, UPT, UR42, 0x60, URZ ;  /* 0x000000602a0a9890 */ /* 0x000fe2000fffe0ff */
[----:B------:R-:W-:Y:S01]  /*53e0*/  IMAD.U32 R8, RZ, RZ, UR9 ;  /* 0x00000009ff087e24 */ /* 0x000fe2000f8e00ff */
[----:B------:R-:W-:Y:S01]  /*53f0*/  @!UP1 UIADD3 UR8, UPT, UPT, UR7, 0x2a00, URZ ;  /* 0x00002a0007089890 */ /* 0x000fe2000fffe0ff */
[----:B------:R-:W-:Y:S01]  /*5400*/  VIADD R28, R28, 0x1 ;  /* 0x000000011c1c7836 */ /* 0x000fe20000000000 */
[----:B------:R-:W-:Y:S01]  /*5410*/  @!P4 R2UR UR19, R9 ;  /* 0x000000000913c2ca */ /* 0x000fe200000e0000 */
[----:B------:R-:W-:Y:S01]  /*5420*/  VOTEU.ALL UP1, P4 ;  /* 0x0000000000ff7886 */ /* 0x000fe20002020000 */
[----:B------:R-:W-:Y:S01]  /*5430*/  @!P4 R2UR UR18, R8 ;  /* 0x000000000812c2ca */ /* 0x000fe200000e0000 */
[----:B------:R-:W-:Y:S01]  /*5440*/  UMOV UR9, UR25 ;  /* 0x0000001900097c82 */ /* 0x000fe20008000000 */
[----:B------:R-:W1:Y:S01]  /*5450*/  LDC.64 R8, c[0x0][0xb10] ;  /* 0x0002c400ff087b82 */ /* 0x000e620000000a00 */
[----:B------:R-:W-:Y:S01]  /*5460*/  UMOV UR11, UR43 ;  /* 0x0000002b000b7c82 */ /* 0x000fe20008000000 */
[----:B------:R-:W-:Y:S01]  /*5470*/  UMOV UR12, UR36 ;  /* 0x00000024000c7c82 */ /* 0x000fe20008000000 */
[----:B------:R-:W-:Y:S08]  /*5480*/  UPRMT UR14, UR37, 0x654, UR25 ;  /* 0x00000654250e7896 */ /* 0x000ff00008000019 */
[----:B------:R1:W-:Y:S01]  /*5490*/  @!UP2 UTMALDG.3D [UR24], [UR18], desc[UR16] ;  /* 0x000010181200a5b4 */ /* 0x0003e20008011000 */
[----:B------:R1:W-:Y:S01]  /*54a0*/  @!UP1 UTMALDG.3D [UR8], [UR18], desc[UR16] ;  /* 0x00001008120095b4 */ /* 0x0003e20008011000 */
[----:B------:R5:W-:Y:S01]  /*54b0*/  @!P4 SYNCS.ARRIVE.TRANS64.RED.A0TR RZ, [UR7+0xe0], R0 ;  /* 0x0000e000ffffc9a7 */ /* 0x000be20008300407 */
[C---:B-1----:R-:W-:Y:S01]  /*54c0*/  @!P1 IMAD.HI.U32 R8, R11.reuse, R8, RZ ;  /* 0x000000080b089227 */ /* 0x042fe200078e00ff */
[----:B--2---:R-:W-:Y:S02]  /*54d0*/  @!P1 ISETP.NE.AND P0, PT, R12, 0x1, PT ;  /* 0x000000010c00980c */ /* 0x004fe40003f05270 */
[----:B----4-:R-:W-:Y:S01]  /*54e0*/  @!P1 ISETP.NE.AND P2, PT, R2, 0x1, PT ;  /* 0x000000010200980c */ /* 0x010fe20003f45270 */
[C---:B------:R-:W-:Y:S01]  /*54f0*/  @!P1 IMAD.HI.U32 R13, R10.reuse, R13, RZ ;  /* 0x0000000d0a0d9227 */ /* 0x040fe200078e00ff */
[----:B------:R-:W-:Y:S04]  /*5500*/  @!P1 SHF.R.U32.HI R8, RZ, R9, R8 ;  /* 0x00000009ff089219 */ /* 0x000fe80000011608 */
[----:B------:R-:W-:Y:S01]  /*5510*/  @!P1 SEL R8, R11, R8, !P2 ;  /* 0x000000080b089207 */ /* 0x000fe20005000000 */
[----:B------:R-:W-:Y:S01]  /*5520*/  SYNCS.ARRIVE.TRANS64.RED.A1T0 RZ, [UR14], RZ ;  /* 0x000000ffffff79a7 */ /* 0x000fe2000810040e */
[----:B------:R-:W1:Y:S01]  /*5530*/  SYNCS.PHASECHK.TRANS64.TRYWAIT P5, [UR7+0x108], R22 ;  /* 0x00010816ff0075a7 */ /* 0x000e6200080a1107 */
[----:B-----5:R-:W2:Y:S02]  /*5540*/  @!P1 LDC R0, c[0x0][0xb20] ;  /* 0x0002c800ff009b82 */ /* 0x020ea40000000800 */
[----:B--2---:R-:W-:Y:S04]  /*5550*/  @!P1 SHF.R.U32.HI R0, RZ, R0, R13 ;  /* 0x00000000ff009219 */ /* 0x004fe8000001160d */
[----:B------:R-:W-:Y:S05]  /*5560*/  @!P1 SEL R9, R10, R0, !P0 ;  /* 0x000000000a099207 */ /* 0x000fea0004000000 */
[----:B------:R-:W-:Y:S02]  /*5570*/  @!P1 IMAD.IADD R0, R9, 0x1, -R8 ;  /* 0x0000000109009824 */ /* 0x000fe400078e0a08 */
[----:B------:R-:W-:Y:S02]  /*5580*/  @!P1 IMAD.IADD R8, R8, 0x1, -R9 ;  /* 0x0000000108089824 */ /* 0x000fe400078e0a09 */
[----:B------:R-:W-:Y:S02]  /*5590*/  @!P1 IMAD R11, R0, R2, R11 ;  /* 0x00000002000b9224 */ /* 0x000fe400078e020b */
[----:B------:R-:W-:Y:S01]  /*55a0*/  @!P1 IMAD R10, R8, R12, R10 ;  /* 0x0000000c080a9224 */ /* 0x000fe200078e020a */
[----:B-1----:R-:W-:Y:S06]  /*55b0*/  @!P5 BRA `(.L_x_105) ;  /* 0x0000004400fcd947 */ /* 0x002fec0003800000 */
.L_x_201:
[----:B------:R-:W-:Y:S01]  /*55c0*/  @!P4 IADD3 R2, P0, PT, R30, 0x580, RZ ;  /* 0x000005801e02c810 */ /* 0x000fe20007f1e0ff */
[----:B------:R-:W-:Y:S01]  /*55d0*/  VOTEU.ALL UP1, P4 ;  /* 0x0000000000ff7886 */ /* 0x000fe20002020000 */
[----:B------:R-:W-:Y:S01]  /*55e0*/  VOTEU.ALL UP2, P4 ;  /* 0x0000000000ff7886 */ /* 0x000fe20002040000 */
[----:B------:R-:W-:Y:S01]  /*55f0*/  UMOV UR14, 0x0 ;  /* 0x00000000000e7882 */ /* 0x000fe20000000000 */
[----:B------:R-:W-:Y:S01]  /*5600*/  @!P4 R2UR UR9, R2 ;  /* 0x000000000209c2ca */ /* 0x000fe200000e0000 */
[----:B-1----:R-:W-:Y:S01]  /*5610*/  @!P4 IMAD.X R0, RZ, RZ, R31, P0 ;  /* 0x000000ffff00c224 */ /* 0x002fe200000e061f */
[----:B------:R-:W-:Y:S01]  /*5620*/  @!UP1 UIADD3 UR17, UPT, UPT, UR7, 0xe8, URZ ;  /* 0x000000e807119890 */ /* 0x000fe2000fffe0ff */
[----:B------:R-:W-:Y:S01]  /*5630*/  ISETP.NE.AND P0, PT, R28, 0x2, PT ;  /* 0x000000021c00780c */ /* 0x000fe20003f05270 */
[----:B------:R-:W-:Y:S01]  /*5640*/  @!UP1 UIADD3 UR18, UPT, UPT, UR42, 0x30, URZ ;  /* 0x000000302a129890 */ /* 0x000fe2000fffe0ff */
[----:B------:R-:W-:Y:S01]  /*5650*/  LOP3.LUT R29, R29, 0x1, RZ, 0x3c, !PT ;  /* 0x000000011d1d7812 */ /* 0x000fe200078e3cff */
[----:B------:R-:W-:Y:S01]  /*5660*/  @!UP1 UIADD3 UR16, UPT, UPT, UR7, 0x3200, URZ ;  /* 0x0000320007109890 */ /* 0x000fe2000fffe0ff */
[----:B------:R-:W-:Y:S01]  /*5670*/  @!P4 R2UR UR8, R0 ;  /* 0x000000000008c2ca */ /* 0x000fe200000e0000 */
[----:B------:R-:W-:Y:S01]  /*5680*/  UMOV UR15, 0x10000000 ;  /* 0x10000000000f7882 */ /* 0x000fe20000000000 */
[----:B------:R-:W-:Y:S01]  /*5690*/  UMOV UR19, UR43 ;  /* 0x0000002b00137c82 */ /* 0x000fe20008000000 */
[----:B------:R-:W-:Y:S01]  /*56a0*/  UMOV UR20, UR36 ;  /* 0x0000002400147c82 */ /* 0x000fe20008000000 */
[----:B------:R-:W-:Y:S01]  /*56b0*/  @!UP1 UIADD3 UR10, UPT, UPT, UR42, 0x70, URZ ;  /* 0x000000702a0a9890 */ /* 0x000fe2000fffe0ff */
[----:B------:R-:W-:Y:S01]  /*56c0*/  SEL R0, RZ, 0x1, P0 ;  /* 0x00000001ff007807 */ /* 0x000fe20000000000 */
[----:B------:R-:W-:Y:S01]  /*56d0*/  IMAD.U32 R8, RZ, RZ, UR9 ;  /* 0x00000009ff087e24 */ /* 0x000fe2000f8e00ff */
[----:B------:R-:W-:Y:S01]  /*56e0*/  UMOV UR11, UR43 ;  /* 0x0000002b000b7c82 */ /* 0x000fe20008000000 */
[----:B------:R-:W-:Y:S01]  /*56f0*/  UMOV UR12, UR36 ;  /* 0x00000024000c7c82 */ /* 0x000fe20008000000 */
[----:B------:R-:W-:Y:S01]  /*5700*/  UMOV UR9, UR17 ;  /* 0x0000001100097c82 */ /* 0x000fe20008000000 */
[----:B------:R-:W-:Y:S01]  /*5710*/  @P3 R2UR UR36, R26 ;  /* 0x000000001a2432ca */ /* 0x000fe200000e0000 */
[----:B------:R-:W-:Y:S01]  /*5720*/  IMAD.IADD R22, R10, 0x1, R54 ;  /* 0x000000010a167824 */ /* 0x000fe200078e0236 */
[----:B------:R-:W-:Y:S01]  /*5730*/  @!P4 R2UR UR22, R8 ;  /* 0x000000000816c2ca */ /* 0x000fe200000e0000 */
[----:B------:R-:W-:Y:S01]  /*5740*/  IMAD.U32 R9, RZ, RZ, UR8 ;  /* 0x00000008ff097e24 */ /* 0x000fe2000f8e00ff */
[----:B------:R-:W-:Y:S01]  /*5750*/  @!UP1 UIADD3 UR8, UPT, UPT, UR7, 0x3a00, URZ ;  /* 0x00003a0007089890 */ /* 0x000fe2000fffe0ff */
[----:B------:R-:W-:Y:S01]  /*5760*/  LOP3.LUT R27, R27, R0, RZ, 0x3c, !PT ;  /* 0x000000001b1b7212 */ /* 0x000fe200078e3cff */
[----:B------:R-:W-:Y:S01]  /*5770*/  VOTEU.ALL UP1, P4 ;  /* 0x0000000000ff7886 */ /* 0x000fe20002020000 */
[----:B------:R-:W-:Y:S01]  /*5780*/  IMAD.IADD R23, R11, 0x1, R55 ;  /* 0x000000010b177824 */ /* 0x000fe200078e0237 */
[----:B------:R-:W-:Y:S02]  /*5790*/  @!P4 R2UR UR23, R9 ;  /* 0x000000000917c2ca */ /* 0x000fe400000e0000 */
[----:B------:R-:W-:Y:S11]  /*57a0*/  SEL R28, R28, RZ, P0 ;  /* 0x000000ff1c1c7207 */ /* 0x000ff60000000000 */
[----:B------:R2:W-:Y:S01]  /*57b0*/  @!UP2 UTMALDG.3D [UR16], [UR22], desc[UR14] ;  /* 0x00000e101600a5b4 */ /* 0x0005e20008011000 */
[----:B------:R2:W-:Y:S01]  /*57c0*/  @!UP1 UTMALDG.3D [UR8], [UR22], desc[UR14] ;  /* 0x00000e08160095b4 */ /* 0x0005e20008011000 */
[----:B------:R2:W-:Y:S01]  /*57d0*/  @!P4 SYNCS.ARRIVE.TRANS64.RED.A0TR RZ, [UR7+0xe8], R25 ;  /* 0x0000e819ffffc9a7 */ /* 0x0005e20008300407 */
[----:B------:R-:W-:Y:S01]  /*57e0*/  UPLOP3.LUT UP1, UPT, UPT, UPT, UPT, 0x80, 0x8 ;  /* 0x000000000008789c */ /* 0x000fe20003f2f070 */
[----:B------:R-:W-:Y:S01]  /*57f0*/  SYNCS.ARRIVE.TRANS64.RED.A1T0 RZ, [UR13], RZ ;  /* 0x000000ffffff79a7 */ /* 0x000fe2000810040d */
[----:B------:R-:W-:Y:S09]  /*5800*/  @P3 BRA `(.L_x_106) ;  /* 0xfffffff000343947 */ /* 0x000ff2000383ffff */
[----:B------:R-:W-:-:S04]  /*5810*/  SHF.L.U32 R2, R29, 0x1f, RZ ;  /* 0x0000001f1d027819 */ /* 0x000fc800000006ff */
[----:B------:R-:W1:Y:S02]  /*5820*/  SYNCS.PHASECHK.TRANS64.TRYWAIT P0, [UR7+0xf0], R2 ;  /* 0x0000f002ff0075a7 */ /* 0x000e640008001107 */
[----:B-1----:R-:W-:Y:S05]  /*5830*/  @!P0 BRA `(.L_x_107) ;  /* 0x0000004400748947 */ /* 0x002fea0003800000 */
.L_x_203:
[----:B------:R-:W4:Y:S02]  /*5840*/  SYNCS.PHASECHK.TRANS64.TRYWAIT P0, [UR7+0xf8], R2 ;  /* 0x0000f802ff0075a7 */ /* 0x000f240008001107 */
[----:B----4-:R-:W-:Y:S05]  /*5850*/  @!P0 BRA `(.L_x_108) ;  /* 0x0000004400848947 */ /* 0x010fea0003800000 */
.L_x_205:
[----:B------:R-:W4:Y:S02]  /*5860*/  SYNCS.PHASECHK.TRANS64.TRYWAIT P0, [UR7+0x100], R2 ;  /* 0x00010002ff0075a7 */ /* 0x000f240008001107 */
[----:B----4-:R-:W-:Y:S05]  /*5870*/  @!P0 BRA `(.L_x_109) ;  /* 0x0000004400948947 */ /* 0x010fea0003800000 */
.L_x_207:
[----:B-1----:R-:W-:-:S07]  /*5880*/  MOV R0, UR7 ;  /* 0x0000000700007c02 */ /* 0x002fce0008000f00 */
.L_x_110:
[----:B-1----:R-:W-:-:S04]  /*5890*/  SHF.L.U32 R2, R29, 0x1f, RZ ;  /* 0x0000001f1d027819 */ /* 0x002fc800000006ff */
[----:B------:R1:W4:Y:S03]  /*58a0*/  SYNCS.PHASECHK.TRANS64.TRYWAIT P0, [R0+URZ+0x108], R2 ;  /* 0x00010802000075a7 */ /* 0x00032600080011ff */
[----:B----4-:R-:W-:Y:S05]  /*58b0*/  @!P0 NANOSLEEP.SYNCS 0x989680 ;  /* 0x009896800000895d */ /* 0x010fea0003900000 */
[----:B------:R-:W4:Y:S02]  /*58c0*/  @!P0 SYNCS.PHASECHK.TRANS64 P0, [R0+URZ+0x108], R2 ;  /* 0x00010802000085a7 */ /* 0x000f2400080010ff */
[----:B--2-4-:R-:W-:Y:S05]  /*58d0*/  @P0 EXIT ;  /* 0x000000000000094d */ /* 0x014fea0003800000 */
[----:B------:R-:W-:Y:S05]  /*58e0*/  BRA `(.L_x_110) ;  /* 0xfffffffc00e87947 */ /* 0x000fea000383ffff */
.L_x_95:
[----:B------:R-:W-:-:S06]  /*58f0*/  UISETP.GE.AND UP1, UPT, UR10, 0x4, UPT ;  /* 0x000000040a00788c */ /* 0x000fcc000bf26270 */
[----:B------:R-:W-:-:S13]  /*5900*/  PLOP3.LUT P0, PT, PT, PT, UP1, 0x80, 0x8 ;  /* 0x000000000008781c */ /* 0x000fda0003f0f018 */
[----:B------:R-:W-:Y:S05]  /*5910*/  @!P0 EXIT ;  /* 0x000000000000894d */ /* 0x000fea0003800000 */
[----:B------:R-:W-:Y:S01]  /*5920*/  BAR.SYNC.DEFER_BLOCKING 0x6, 0xa0 ;  /* 0x0182800000007b1d */ /* 0x000fe20000010000 */
[C---:B------:R-:W-:Y:S01]  /*5930*/  IMAD.SHL.U32 R84, R85.reuse, 0x10, RZ ;  /* 0x0000001055547824 */ /* 0x040fe200078e00ff */
[----:B------:R-:W-:Y:S01]  /*5940*/  CS2R R80, SRZ ;  /* 0x0000000000507805 */ /* 0x000fe2000001ff00 */
[----:B------:R-:W-:Y:S02]  /*5950*/  IMAD.SHL.U32 R6, R86, 0x200000, RZ ;  /* 0x0020000056067824 */ /* 0x000fe400078e00ff */
[C---:B------:R-:W-:Y:S01]  /*5960*/  IMAD.U32 R5, R85.reuse, 0x10000, RZ ;  /* 0x0001000055057824 */ /* 0x040fe200078e00ff */
[----:B------:R-:W-:Y:S02]  /*5970*/  UMOV UR41, 0x400 ;  /* 0x0000040000297882 */ /* 0x000fe40000000000 */
[----:B------:R-:W1:Y:S01]  /*5980*/  LDC R72, c[0x0][0x370] ;  /* 0x0000dc00ff487b82 */ /* 0x000e620000000800 */
[----:B------:R-:W-:Y:S01]  /*5990*/  ULEA UR41, UR37, UR41, 0x18 ;  /* 0x0000002925297291 */ /* 0x000fe2000f8ec0ff */
[C---:B------:R-:W-:Y:S01]  /*59a0*/  IMAD.SHL.U32 R2, R85.reuse, 0x2, RZ ;  /* 0x0000000255027824 */ /* 0x040fe200078e00ff */
[----:B------:R-:W-:Y:S01]  /*59b0*/  LOP3.LUT R4, R84, 0x40, RZ, 0xc0, !PT ;  /* 0x0000004054047812 */ /* 0x000fe200078ec0ff */
[----:B------:R-:W-:Y:S01]  /*59c0*/  IMAD.SHL.U32 R3, R86, 0x200, RZ ;  /* 0x0000020056037824 */ /* 0x000fe200078e00ff */
[----:B------:R-:W-:Y:S01]  /*59d0*/  LOP3.LUT R0, R84, 0x5b0, RZ, 0xc0, !PT ;  /* 0x000005b054007812 */ /* 0x000fe200078ec0ff */
[----:B------:R-:W-:Y:S01]  /*59e0*/  IMAD.MOV.U32 R38, RZ, RZ, RZ ;  /* 0x000000ffff267224 */ /* 0x000fe200078e00ff */
[----:B------:R-:W-:Y:S01]  /*59f0*/  LOP3.LUT R6, R6, 0x200000, RZ, 0xc0, !PT ;  /* 0x0020000006067812 */ /* 0x000fe200078ec0ff */
[----:B------:R-:W2:Y:S01]  /*5a00*/  LDC R71, c[0x0][0x374] ;  /* 0x0000dd00ff477b82 */ /* 0x000ea20000000800 */
[----:B------:R-:W-:Y:S01]  /*5a10*/  LOP3.LUT R2, R4, 0x8, R2, 0xf8, !PT ;  /* 0x0000000804027812 */ /* 0x000fe200078ef802 */
[----:B------:R-:W-:Y:S01]  /*5a20*/  IMAD.MOV.U32 R82, RZ, RZ, RZ ;  /* 0x000000ffff527224 */ /* 0x000fe200078e00ff */
[----:B------:R-:W-:Y:S01]  /*5a30*/  LOP3.LUT R0, R0, 0x200, R3, 0xf8, !PT ;  /* 0x0000020000007812 */ /* 0x000fe200078ef803 */
[----:B------:R-:W-:Y:S01]  /*5a40*/  IMAD.MOV.U32 R70, RZ, RZ, RZ ;  /* 0x000000ffff467224 */ /* 0x000fe200078e00ff */
[----:B------:R-:W-:Y:S01]  /*5a50*/  LOP3.LUT R5, R6, 0x400000, R5, 0xf8, !PT ;  /* 0x0040000006057812 */ /* 0x000fe200078ef805 */
[----:B------:R-:W3:Y:S01]  /*5a60*/  LDCU.64 UR46, c[0x0][0x348] ;  /* 0x00006900ff2e77ac */ /* 0x000ee20008000a00 */
[----:B------:R-:W-:Y:S01]  /*5a70*/  LOP3.LUT P0, RZ, R84, 0x40, RZ, 0xc0, !PT ;  /* 0x0000004054ff7812 */ /* 0x000fe2000780c0ff */
[----:B------:R-:W4:Y:S01]  /*5a80*/  LDS R39, [UR41+0x1d0] ;  /* 0x0001d029ff277984 */ /* 0x000f220008000800 */
[----:B------:R-:W-:Y:S01]  /*5a90*/  LOP3.LUT R83, R0, R2, RZ, 0xfc, !PT ;  /* 0x0000000200537212 */ /* 0x000fe200078efcff */
[----:B------:R-:W-:Y:S01]  /*5aa0*/  UMOV UR44, 0x1 ;  /* 0x00000001002c7882 */ /* 0x000fe20000000000 */
[----:B------:R-:W-:Y:S01]  /*5ab0*/  P2R R0, PR, RZ, 0x1 ;  /* 0x00000001ff007803 */ /* 0x000fe20000000000 */
[----:B------:R-:W-:Y:S01]  /*5ac0*/  UIADD3 UR40, UPT, UPT, UR41, 0x200, URZ ;  /* 0x0000020029287890 */ /* 0x000fe2000fffe0ff */
[----:B------:R-:W-:Y:S01]  /*5ad0*/  LOP3.LUT R85, R85, 0x60, RZ, 0xc0, !PT ;  /* 0x0000006055557812 */ /* 0x000fe200078ec0ff */
[----:B------:R-:W-:Y:S01]  /*5ae0*/  UMOV UR43, URZ ;  /* 0x000000ff002b7c82 */ /* 0x000fe20008000000 */
[----:B------:R-:W-:Y:S01]  /*5af0*/  UMOV UR42, URZ ;  /* 0x000000ff002a7c82 */ /* 0x000fe20008000000 */
[----:B-1234-:R-:W-:-:S08]  /*5b00*/  IMAD.IADD R39, R39, 0x1, R5 ;  /* 0x0000000127277824 */ /* 0x01efd000078e0205 */
.L_x_139:
[C---:B------:R-:W-:Y:S02]  /*5b10*/  LEA R0, R70.reuse, UR41, 0x3 ;  /* 0x0000002946007c11 */ /* 0x040fe4000f8e18ff */
[----:B------:R-:W-:Y:S02]  /*5b20*/  SHF.L.U32 R2, R81, 0x1f, RZ ;  /* 0x0000001f51027819 */ /* 0x000fe400000006ff */
[----:B------:R-:W-:Y:S02]  /*5b30*/  LEA R8, R70, UR41, 0x4 ;  /* 0x0000002946087c11 */ /* 0x000fe4000f8e20ff */
[----:B------:R-:W1:Y:S02]  /*5b40*/  SYNCS.PHASECHK.TRANS64.TRYWAIT P0, [R0+URZ+0x120], R2 ;  /* 0x00012002000075a7 */ /* 0x000e6400080011ff */
[----:B-1----:R-:W-:Y:S05]  /*5b50*/  @!P0 BRA `(.L_x_111) ;  /* 0x0000004000f48947 */ /* 0x002fea0003800000 */
.L_x_208:
        /* <DEDUP_REMOVED lines=11> */
[----:B--2---:R-:W-:-:S04]  /*5c10*/  LOP3.LUT P3, RZ, R10, 0x1, RZ, 0xc0, !PT ;  /* 0x000000010aff7812 */ /* 0x004fc8000786c0ff */
[----:B------:R-:W-:-:S09]  /*5c20*/  P2R R88, PR, RZ, 0x8 ;  /* 0x00000008ff587803 */ /* 0x000fd20000000000 */
[----:B------:R-:W-:Y:S02]  /*5c30*/  @P3 MOV R78, R8 ;  /* 0x00000008004e3202 */ /* 0x000fe40000000f00 */
[----:B------:R-:W-:Y:S01]  /*5c40*/  @P3 LOP3.LUT R77, R9, 0xffff, RZ, 0xc0, !PT ;  /* 0x0000ffff094d3812 */ /* 0x000fe200078ec0ff */
[----:B-1----:R-:W-:Y:S06]  /*5c50*/  @!P0 BRA `(.L_x_112) ;  /* 0x0000000000b88947 */ /* 0x002fec0003800000 */
[----:B------:R-:W1:Y:S01]  /*5c60*/  LDC.64 R4, c[0x0][0xb18] ;  /* 0x0002c600ff047b82 */ /* 0x000e620000000a00 */
[----:B------:R-:W-:-:S07]  /*5c70*/  ISETP.NE.AND P0, PT, R34, 0x1, PT ;  /* 0x000000012200780c */ /* 0x000fce0003f05270 */
[----:B------:R-:W2:Y:S08]  /*5c80*/  LDC.64 R6, c[0x0][0xb10] ;  /* 0x0002c400ff067b82 */ /* 0x000eb00000000a00 */
[----:B------:R-:W3:Y:S08]  /*5c90*/  LDC R0, c[0x0][0xb20] ;  /* 0x0002c800ff007b82 */ /* 0x000ef00000000800 */
[----:B------:R-:W4:Y:S01]  /*5ca0*/  LDC R12, c[0x0][0xb0c] ;  /* 0x0002c300ff0c7b82 */ /* 0x000f220000000800 */
[----:B-1----:R-:W-:Y:S01]  /*5cb0*/  IMAD.HI.U32 R14, R71, R5, RZ ;  /* 0x00000005470e7227 */ /* 0x002fe200078e00ff */
[----:B------:R-:W-:-:S03]  /*5cc0*/  ISETP.NE.AND P1, PT, R4, 0x1, PT ;  /* 0x000000010400780c */ /* 0x000fc60003f25270 */
[----:B------:R-:W-:-:S03]  /*5cd0*/  IMAD.HI.U32 R5, R77, R5, RZ ;  /* 0x000000054d057227 */ /* 0x000fc600078e00ff */
[----:B------:R-:W1:Y:S01]  /*5ce0*/  LDC.64 R2, c[0x0][0xb28] ;  /* 0x0002ca00ff027b82 */ /* 0x000e620000000a00 */
[----:B--2---:R-:W-:-:S04]  /*5cf0*/  IMAD.HI.U32 R15, R72, R6, RZ ;  /* 0x00000006480f7227 */ /* 0x004fc800078e00ff */
[----:B------:R-:W-:Y:S01]  /*5d00*/  IMAD.HI.U32 R16, R78, R6, RZ ;  /* 0x000000064e107227 */ /* 0x000fe200078e00ff */
[-C--:B------:R-:W-:Y:S02]  /*5d10*/  SHF.R.U32.HI R15, RZ, R7.reuse, R15 ;  /* 0x00000007ff0f7219 */ /* 0x080fe4000001160f */
[-C--:B---3--:R-:W-:Y:S02]  /*5d20*/  SHF.R.U32.HI R14, RZ, R0.reuse, R14 ;  /* 0x00000000ff0e7219 */ /* 0x088fe4000001160e */
[----:B------:R-:W-:Y:S02]  /*5d30*/  SHF.R.U32.HI R5, RZ, R0, R5 ;  /* 0x00000000ff057219 */ /* 0x000fe40000011605 */
[----:B------:R-:W-:Y:S02]  /*5d40*/  SEL R14, R71, R14, !P1 ;  /* 0x0000000e470e7207 */ /* 0x000fe40004800000 */
[----:B------:R-:W-:Y:S02]  /*5d50*/  SHF.R.U32.HI R16, RZ, R7, R16 ;  /* 0x00000007ff107219 */ /* 0x000fe40000011610 */
[----:B----4-:R-:W-:-:S02]  /*5d60*/  ISETP.NE.AND P2, PT, R12, 0x1, PT ;  /* 0x000000010c00780c */ /* 0x010fc40003f45270 */
[----:B------:R-:W-:Y:S02]  /*5d70*/  SEL R5, R77, R5, !P1 ;  /* 0x000000054d057207 */ /* 0x000fe40004800000 */
[----:B------:R-:W-:Y:S02]  /*5d80*/  SEL R15, R72, R15, !P2 ;  /* 0x0000000f480f7207 */ /* 0x000fe40005000000 */
[----:B------:R-:W-:Y:S01]  /*5d90*/  SEL R16, R78, R16, !P2 ;  /* 0x000000104e107207 */ /* 0x000fe20005000000 */
[----:B-1----:R-:W-:-:S04]  /*5da0*/  IMAD.HI.U32 R13, R14, R2, RZ ;  /* 0x000000020e0d7227 */ /* 0x002fc800078e00ff */
        /* <DEDUP_REMOVED lines=25> */
.L_x_112:
[----:B------:R-:W1:Y:S02]  /*5f40*/  LDCU UR4, c[0x0][0xb30] ;  /* 0x00016600ff0477ac */ /* 0x000e640008000800 */
[----:B-1----:R-:W-:-:S09]  /*5f50*/  UISETP.NE.AND UP0, UPT, UR4, 0x1, UPT ;  /* 0x000000010400788c */ /* 0x002fd2000bf05270 */
        /* <DEDUP_REMOVED lines=17> */
.L_x_113:
[----:B------:R-:W-:Y:S01]  /*6070*/  ULOP3.LUT UP0, URZ, UR40, 0x90, URZ, 0xc0, !UPT ;  /* 0x0000009028ff7892 */ /* 0x000fe2000f80c0ff */
[----:B------:R-:W-:Y:S02]  /*6080*/  IADD3 R70, PT, PT, R70, 0x1, RZ ;  /* 0x0000000146467810 */ /* 0x000fe40007ffe0ff */
[----:B------:R-:W-:-:S06]  /*6090*/  @P3 SHF.R.U32.HI R79, RZ, 0x10, R9 ;  /* 0x00000010ff4f3819 */ /* 0x000fcc0000011609 */
[----:B------:R-:W-:Y:S05]  /*60a0*/  BRA.U !UP0, `(.L_x_114) ;  /* 0x00000001087c7547 */ /* 0x000fea000b800000 */
[----:B------:R-:W-:Y:S01]  /*60b0*/  MOV R2, 0x0 ;  /* 0x0000000000027802 */ /* 0x000fe20000000f00 */
[----:B------:R-:W1:Y:S01]  /*60c0*/  LDCU.64 UR8, c[0x4][0x80] ;  /* 0x01001000ff0877ac */ /* 0x000e620008000a00 */
[----:B------:R-:W-:Y:S02]  /*60d0*/  HFMA2 R12, -RZ, RZ, 0, 5.9604644775390625e-08 ;  /* 0x00000001ff0c7431 */ /* 0x000fe400000001ff */
[----:B------:R-:W-:Y:S01]  /*60e0*/  IMAD.MOV.U32 R8, RZ, RZ, 0x70 ;  /* 0x00000070ff087424 */ /* 0x000fe200078e00ff */
[----:B------:R2:W3:Y:S01]  /*60f0*/  LDC.64 R14, c[0x4][R2] ;  /* 0x01000000020e7b82 */ /* 0x0004e20000000a00 */
[----:B------:R-:W4:Y:S01]  /*6100*/  LDCU.64 UR6, c[0x4][0x88] ;  /* 0x01001100ff0677ac */ /* 0x000f220008000a00 */
[----:B------:R-:W-:Y:S01]  /*6110*/  IMAD.MOV.U32 R13, RZ, RZ, RZ ;  /* 0x000000ffff0d7224 */ /* 0x000fe200078e00ff */
[----:B------:R-:W2:Y:S01]  /*6120*/  LDCU.64 UR4, c[0x4][0x8] ;  /* 0x01000100ff0477ac */ /* 0x000ea20008000a00 */
[----:B-1----:R-:W-:Y:S01]  /*6130*/  IMAD.U32 R4, RZ, RZ, UR8 ;  /* 0x00000008ff047e24 */ /* 0x002fe2000f8e00ff */
[----:B------:R-:W-:Y:S01]  /*6140*/  MOV R5, UR9 ;  /* 0x0000000900057c02 */ /* 0x000fe20008000f00 */
[----:B----4-:R-:W-:Y:S01]  /*6150*/  IMAD.U32 R6, RZ, RZ, UR6 ;  /* 0x00000006ff067e24 */ /* 0x010fe2000f8e00ff */
[----:B------:R-:W-:Y:S01]  /*6160*/  MOV R7, UR7 ;  /* 0x0000000700077c02 */ /* 0x000fe20008000f00 */
[----:B--2---:R-:W-:Y:S01]  /*6170*/  IMAD.U32 R10, RZ, RZ, UR4 ;  /* 0x00000004ff0a7e24 */ /* 0x004fe2000f8e00ff */
[----:B------:R-:W-:-:S02]  /*6180*/  MOV R11, UR5 ;  /* 0x00000005000b7c02 */ /* 0x000fc40008000f00 */
[----:B------:R-:W-:-:S07]  /*6190*/  LEPC R20, `(.L_x_115) ;  /* 0x000000001014794e */ /* 0x000fce0000000000 */
[----:B---3-5:R-:W-:Y:S05]  /*61a0*/  CALL.ABS.NOINC R14 ;  /* 0x000000000e007343 */ /* 0x028fea0003c00000 */
.L_x_115:
[----:B------:R-:W1:Y:S01]  /*61b0*/  LDC.64 R2, c[0x4][R2] ;  /* 0x0100000002027b82 */ /* 0x000e620000000a00 */
[----:B------:R-:W2:Y:S01]  /*61c0*/  LDCU.64 UR8, c[0x4][0x80] ;  /* 0x01001000ff0877ac */ /* 0x000ea20008000a00 */
[----:B------:R-:W-:Y:S02]  /*61d0*/  HFMA2 R12, -RZ, RZ, 0, 5.9604644775390625e-08 ;  /* 0x00000001ff0c7431 */ /* 0x000fe400000001ff */
[----:B------:R-:W-:Y:S01]  /*61e0*/  IMAD.MOV.U32 R8, RZ, RZ, 0x70 ;  /* 0x00000070ff087424 */ /* 0x000fe200078e00ff */
[----:B------:R-:W3:Y:S01]  /*61f0*/  LDCU.64 UR6, c[0x4][0x88] ;  /* 0x01001100ff0677ac */ /* 0x000ee20008000a00 */
[----:B------:R-:W-:Y:S01]  /*6200*/  IMAD.MOV.U32 R13, RZ, RZ, RZ ;  /* 0x000000ffff0d7224 */ /* 0x000fe200078e00ff */
[----:B------:R-:W4:Y:S01]  /*6210*/  LDCU.64 UR4, c[0x4][0x8] ;  /* 0x01000100ff0477ac */ /* 0x000f220008000a00 */
[----:B--2---:R-:W-:Y:S02]  /*6220*/  MOV R4, UR8 ;  /* 0x0000000800047c02 */ /* 0x004fe40008000f00 */
[----:B------:R-:W-:Y:S01]  /*6230*/  MOV R5, UR9 ;  /* 0x0000000900057c02 */ /* 0x000fe20008000f00 */
[----:B---3--:R-:W-:Y:S01]  /*6240*/  IMAD.U32 R6, RZ, RZ, UR6 ;  /* 0x00000006ff067e24 */ /* 0x008fe2000f8e00ff */
[----:B------:R-:W-:Y:S01]  /*6250*/  MOV R7, UR7 ;  /* 0x0000000700077c02 */ /* 0x000fe20008000f00 */
[----:B----4-:R-:W-:Y:S01]  /*6260*/  IMAD.U32 R10, RZ, RZ, UR4 ;  /* 0x00000004ff0a7e24 */ /* 0x010fe2000f8e00ff */
[----:B------:R-:W-:-:S02]  /*6270*/  MOV R11, UR5 ;  /* 0x00000005000b7c02 */ /* 0x000fc40008000f00 */
[----:B------:R-:W-:-:S07]  /*6280*/  LEPC R20, `(.L_x_114) ;  /* 0x000000001014794e */ /* 0x000fce0000000000 */
[----:B-1----:R-:W-:Y:S05]  /*6290*/  CALL.ABS.NOINC R2 ;  /* 0x0000000002007343 */ /* 0x002fea0003c00000 */
.L_x_114:
[----:B------:R-:W1:Y:S01]  /*62a0*/  LDC.64 R2, c[0x0][0x890] ;  /* 0x00022400ff027b82 */ /* 0x000e620000000a00 */
[----:B------:R-:W-:-:S06]  /*62b0*/  ULOP3.LUT UR4, UR44, 0x1, URZ, 0x3c, !UPT ;  /* 0x000000012c047892 */ /* 0x000fcc000f8e3cff */
[----:B------:R-:W-:Y:S01]  /*62c0*/  IMAD.U32 R76, RZ, RZ, UR4 ;  /* 0x00000004ff4c7e24 */ /* 0x000fe2000f8e00ff */
[----:B-1----:R-:W-:-:S04]  /*62d0*/  ISETP.NE.U32.AND P3, PT, R2, RZ, PT ;  /* 0x000000ff0200720c */ /* 0x002fc80003f65070 */
[----:B------:R-:W-:-:S13]  /*62e0*/  ISETP.NE.AND.EX P3, PT, R3, RZ, PT, P3 ;  /* 0x000000ff0300720c */ /* 0x000fda0003f65330 */
[----:B------:R-:W-:Y:S05]  /*62f0*/  @!P3 BRA `(.L_x_116) ;  /* 0x000000000034b947 */ /* 0x000fea0003800000 */
[----:B------:R-:W1:Y:S02]  /*6300*/  LDCU.64 UR4, c[0x0][0x888] ;  /* 0x00011100ff0477ac */ /* 0x000e640008000a00 */
[----:B-1----:R-:W-:-:S04]  /*6310*/  UISETP.NE.U32.AND UP0, UPT, UR4, URZ, UPT ;  /* 0x000000ff0400728c */ /* 0x002fc8000bf05070 */
[----:B------:R-:W-:-:S09]  /*6320*/  UISETP.NE.AND.EX UP0, UPT, UR5, URZ, UPT, UP0 ;  /* 0x000000ff0500728c */ /* 0x000fd2000bf05300 */
[----:B------:R-:W-:Y:S05]  /*6330*/  BRA.U !UP0, `(.L_x_117) ;  /* 0x0000000108187547 */ /* 0x000fea000b800000 */
[----:B------:R-:W1:Y:S01]  /*6340*/  LDC.64 R4, c[0x0][0x888] ;  /* 0x00022200ff047b82 */ /* 0x000e620000000a00 */
[----:B------:R-:W-:-:S04]  /*6350*/  IMAD R0, R2, UR36, RZ ;  /* 0x0000002402007c24 */ /* 0x000fc8000f8e02ff */
[----:B-1----:R-:W-:-:S05]  /*6360*/  IMAD.WIDE R4, R0, 0x4, R4 ;  /* 0x0000000400047825 */ /* 0x002fca00078e0204 */
[----:B-----5:R1:W5:Y:S01]  /*6370*/  LDG.E R52, desc[UR38][R4.64] ;  /* 0x0000002604347981 */ /* 0x020362000c1e1900 */
[----:B------:R-:W-:Y:S01]  /*6380*/  MOV R64, 0x1 ;  /* 0x0000000100407802 */ /* 0x000fe20000000f00 */
[----:B------:R-:W-:Y:S06]  /*6390*/  BRA `(.L_x_116) ;  /* 0x00000000000c7947 */ /* 0x000fec0003800000 */
.L_x_117:
[----:B------:R-:W1:Y:S01]  /*63a0*/  LDCU UR4, c[0x0][0x880] ;  /* 0x00011000ff0477ac */ /* 0x000e620008000800 */
[----:B------:R-:W-:Y:S01]  /*63b0*/  HFMA2 R64, -RZ, RZ, 0, 5.9604644775390625e-08 ;  /* 0x00000001ff407431 */ /* 0x000fe200000001ff */
[----:B-1---5:R-:W-:Y:S02]  /*63c0*/  MOV R52, UR4 ;  /* 0x0000000400347c02 */ /* 0x022fe40008000f00 */
.L_x_116:
[----:B-1----:R-:W1:Y:S02]  /*63d0*/  LDC.64 R4, c[0x0][0x8b0] ;  /* 0x00022c00ff047b82 */ /* 0x002e640000000a00 */
        /* <DEDUP_REMOVED lines=11> */
[----:B------:R-:W-:Y:S05]  /*6490*/  BRA `(.L_x_118) ;  /* 0x0000000000087947 */ /* 0x000fea0003800000 */
.L_x_119:
[----:B------:R-:W1:Y:S02]  /*64a0*/  LDCU UR4, c[0x0][0x8a0] ;  /* 0x00011400ff0477ac */ /* 0x000e640008000800 */
[----:B-1---5:R-:W-:Y:S02]  /*64b0*/  MOV R40, UR4 ;  /* 0x0000000400287c02 */ /* 0x022fe40008000f00 */
.L_x_118:
[----:B------:R-:W-:Y:S01]  /*64c0*/  UISETP.NE.AND UP0, UPT, UR45, URZ, UPT ;  /* 0x000000ff2d00728c */ /* 0x000fe2000bf05270 */
[----:B------:R-:W-:-:S04]  /*64d0*/  PLOP3.LUT P0, PT, PT, PT, PT, 0x8, 0x80 ;  /* 0x000000000080781c */ /* 0x000fc80003f0e170 */
[----:B------:R-:W-:-:S04]  /*64e0*/  P2R R89, PR, RZ, 0x1 ;  /* 0x00000001ff597803 */ /* 0x000fc80000000000 */
[----:B------:R-:W-:Y:S05]  /*64f0*/  BRA.U !UP0, `(.L_x_120) ;  /* 0x00000001083c7547 */ /* 0x000fea000b800000 */
[----:B------:R-:W-:-:S04]  /*6500*/  ISETP.NE.U32.AND P0, PT, R2, RZ, PT ;  /* 0x000000ff0200720c */ /* 0x000fc80003f05070 */
[----:B------:R-:W-:-:S13]  /*6510*/  ISETP.NE.AND.EX P0, PT, R3, RZ, PT, P0 ;  /* 0x000000ff0300720c */ /* 0x000fda0003f05300 */
[----:B-----5:R-:W-:-:S04]  /*6520*/  @!P0 FSETP.EQ.AND P1, PT, R52, RZ, PT ;  /* 0x000000ff3400820b */ /* 0x020fc80003f22000 */
[----:B------:R-:W-:Y:S01]  /*6530*/  P2R R89, PR, RZ, 0x2 ;  /* 0x00000002ff597803 */ /* 0x000fe20000000000 */
[----:B------:R-:W-:Y:S08]  /*6540*/  @!P0 BRA `(.L_x_120) ;  /* 0x0000000000288947 */ /* 0x000ff00003800000 */
[----:B------:R-:W2:Y:S01]  /*6550*/  LDCU.64 UR4, c[0x0][0x888] ;  /* 0x00011100ff0477ac */ /* 0x000ea20008000a00 */
[----:B------:R-:W-:Y:S02]  /*6560*/  LOP3.LUT P1, RZ, R64, 0xff, RZ, 0xc0, !PT ;  /* 0x000000ff40ff7812 */ /* 0x000fe4000782c0ff */
[----:B------:R-:W-:-:S04]  /*6570*/  FSETP.NEU.AND P0, PT, R52, RZ, PT ;  /* 0x000000ff3400720b */ /* 0x000fc80003f0d000 */
[----:B------:R-:W-:Y:S02]  /*6580*/  SEL R0, RZ, 0xffffffff, P0 ;  /* 0xffffffffff007807 */ /* 0x000fe40000000000 */
[----:B--2---:R-:W-:-:S04]  /*6590*/  ISETP.NE.U32.AND P2, PT, RZ, UR4, PT ;  /* 0x00000004ff007c0c */ /* 0x004fc8000bf45070 */
[----:B------:R-:W-:-:S04]  /*65a0*/  ISETP.NE.AND.EX P2, PT, RZ, UR5, PT, P2 ;  /* 0x00000005ff007c0c */ /* 0x000fc8000bf45320 */
[----:B------:R-:W-:-:S04]  /*65b0*/  @!P1 SEL R0, RZ, 0xffffffff, P2 ;  /* 0xffffffffff009807 */ /* 0x000fc80001000000 */
[----:B------:R-:W-:-:S04]  /*65c0*/  LOP3.LUT R0, R0, 0x1, RZ, 0xc0, !PT ;  /* 0x0000000100007812 */ /* 0x000fc800078ec0ff */
[----:B------:R-:W-:-:S04]  /*65d0*/  ISETP.EQ.U32.AND P0, PT, R0, 0x1, PT ;  /* 0x000000010000780c */ /* 0x000fc80003f02070 */
[----:B------:R-:W-:-:S09]  /*65e0*/  P2R R89, PR, RZ, 0x1 ;  /* 0x00000001ff597803 */ /* 0x000fd20000000000 */
.L_x_120:
[----:B------:R-:W-:Y:S01]  /*65f0*/  ISETP.NE.AND P4, PT, R89, RZ, PT ;  /* 0x000000ff5900720c */ /* 0x000fe20003f85270 */
[----:B------:R-:W-:Y:S01]  /*6600*/  IMAD.MOV.U32 R75, RZ, RZ, 0x1 ;  /* 0x00000001ff4b7424 */ /* 0x000fe200078e00ff */
[----:B------:R-:W-:Y:S01]  /*6610*/  LEA R3, R38, UR41, 0x3 ;  /* 0x0000002926037c11 */ /* 0x000fe2000f8e18ff */
[----:B------:R-:W-:Y:S01]  /*6620*/  IMAD.SHL.U32 R69, R23, 0x40, RZ ;  /* 0x0000004017457824 */ /* 0x000fe200078e00ff */
[----:B------:R-:W-:Y:S01]  /*6630*/  SHF.L.U32 R0, R82, 0x1f, RZ ;  /* 0x0000001f52007819 */ /* 0x000fe200000006ff */
[----:B------:R-:W-:Y:S01]  /*6640*/  IMAD.SHL.U32 R67, R22, 0x80, RZ ;  /* 0x0000008016437824 */ /* 0x000fe200078e00ff */
[----:B------:R-:W-:Y:S01]  /*6650*/  CS2R R62, SRZ ;  /* 0x00000000003e7805 */ /* 0x000fe2000001ff00 */
[----:B------:R-:W-:Y:S01]  /*6660*/  IMAD R36, R38, 0x40, R39 ;  /* 0x0000004026247824 */ /* 0x000fe200078e0227 */
[----:B------:R-:W-:Y:S01]  /*6670*/  CS2R R60, SRZ ;  /* 0x00000000003c7805 */ /* 0x000fe2000001ff00 */
[----:B------:R-:W-:Y:S01]  /*6680*/  IMAD.MOV.U32 R37, RZ, RZ, RZ ;  /* 0x000000ffff257224 */ /* 0x000fe200078e00ff */
[----:B------:R-:W-:Y:S01]  /*6690*/  CS2R R58, SRZ ;  /* 0x00000000003a7805 */ /* 0x000fe2000001ff00 */
[----:B------:R-:W-:Y:S01]  /*66a0*/  IMAD.U32 R74, RZ, RZ, UR42 ;  /* 0x0000002aff4a7e24 */ /* 0x000fe2000f8e00ff */
[----:B------:R-:W-:Y:S01]  /*66b0*/  CS2R R56, SRZ ;  /* 0x0000000000387805 */ /* 0x000fe2000001ff00 */
[----:B------:R-:W-:Y:S01]  /*66c0*/  VOTEU.ALL UP0, P4 ;  /* 0x0000000000ff7886 */ /* 0x000fe20002000000 */
[----:B------:R-:W-:Y:S01]  /*66d0*/  @!P4 SHF.L.U32 R2, R76, 0x1f, RZ ;  /* 0x0000001f4c02c819 */ /* 0x000fe200000006ff */
[----:B------:R-:W-:-:S03]  /*66e0*/  IMAD.U32 R73, RZ, RZ, UR43 ;  /* 0x0000002bff497e24 */ /* 0x000fc6000f8e00ff */
[----:B------:R-:W-:-:S09]  /*66f0*/  @!UP0 ULEA UR4, UR43, UR41, 0x3 ;  /* 0x000000292b048291 */ /* 0x000fd2000f8e18ff */
[----:B------:R2:W3:Y:S02]  /*6700*/  @!P4 SYNCS.PHASECHK.TRANS64.TRYWAIT P1, [UR4+0xd0], R2 ;  /* 0x0000d002ff00c5a7 */ /* 0x0004e40008021104 */
[----:B------:R-:W4:Y:S01]  /*6710*/  LDCU.64 UR4, c[0x0][0x888] ;  /* 0x00011100ff0477ac */ /* 0x000f220008000a00 */
[----:B------:R1:W3:Y:S01]  /*6720*/  SYNCS.PHASECHK.TRANS64.TRYWAIT P0, [R3+URZ+0x140], R0 ;  /* 0x00014000030075a7 */ /* 0x0002e200080011ff */
[----:B----4-:R-:W-:-:S04]  /*6730*/  ISETP.NE.U32.AND P2, PT, RZ, UR4, PT ;  /* 0x00000004ff007c0c */ /* 0x010fc8000bf45070 */
[----:B------:R-:W-:-:S04]  /*6740*/  ISETP.NE.AND.EX P2, PT, RZ, UR5, PT, P2 ;  /* 0x00000005ff007c0c */ /* 0x000fc8000bf45320 */
[----:B--2---:R-:W-:Y:S02]  /*6750*/  SEL R2, RZ, 0xffffffff, P2 ;  /* 0xffffffffff027807 */ /* 0x004fe40001000000 */
[----:B-----5:R-:W-:-:S04]  /*6760*/  FSETP.NEU.AND P2, PT, R52, RZ, PT ;  /* 0x000000ff3400720b */ /* 0x020fc80003f4d000 */
[----:B-1----:R-:W-:Y:S02]  /*6770*/  SEL R0, RZ, 0xffffffff, P2 ;  /* 0xffffffffff007807 */ /* 0x002fe40001000000 */
[----:B------:R-:W-:-:S04]  /*6780*/  LOP3.LUT P2, R66, R64, 0xff, RZ, 0xc0, !PT ;  /* 0x000000ff40427812 */ /* 0x000fc8000784c0ff */
[----:B------:R-:W-:-:S04]  /*6790*/  @P3 SEL R0, R2, R0, !P2 ;  /* 0x0000000002003207 */ /* 0x000fc80005000000 */
[----:B------:R-:W-:-:S04]  /*67a0*/  LOP3.LUT R0, R0, 0x1, RZ, 0xc0, !PT ;  /* 0x0000000100007812 */ /* 0x000fc800078ec0ff */
[----:B------:R-:W-:-:S04]  /*67b0*/  ISETP.NE.U32.AND P2, PT, R0, 0x1, PT ;  /* 0x000000010000780c */ /* 0x000fc80003f45070 */
[----:B------:R-:W-:Y:S02]  /*67c0*/  P2R R87, PR, RZ, 0x4 ;  /* 0x00000004ff577803 */ /* 0x000fe40000000000 */
[----:B---3--:R-:W-:Y:S02]  /*67d0*/  @!P4 SEL R75, RZ, 0x1, !P1 ;  /* 0x00000001ff4bc807 */ /* 0x008fe40004800000 */
[----:B------:R-:W-:-:S07]  /*67e0*/  SEL R68, RZ, 0x1, !P0 ;  /* 0x00000001ff447807 */ /* 0x000fce0004000000 */
.L_x_138:
[----:B------:R-:W-:Y:S01]  /*67f0*/  ISETP.NE.AND P0, PT, R89, RZ, PT ;  /* 0x000000ff5900720c */ /* 0x000fe20003f05270 */
[----:B------:R-:W-:Y:S05]  /*6800*/  YIELD ;  /* 0x0000000000007946 */ /* 0x000fea0003800000 */
[----:B------:R-:W-:Y:S07]  /*6810*/  BSSY B1, `(.L_x_121) ;  /* 0x000001c000017945 */ /* 0x000fee0003800000 */
[----:B-1----:R-:W-:Y:S05]  /*6820*/  @P0 BRA `(.L_x_122) ;  /* 0x0000000000680947 */ /* 0x002fea0003800000 */
[----:B------:R-:W-:Y:S01]  /*6830*/  ISETP.NE.AND P2, PT, R87, RZ, PT ;  /* 0x000000ff5700720c */ /* 0x000fe20003f45270 */
[----:B------:R-:W-:Y:S01]  /*6840*/  BSSY B0, `(.L_x_123) ;  /* 0x000000f000007945 */ /* 0x000fe20003800000 */
[----:B------:R-:W-:Y:S02]  /*6850*/  LOP3.LUT P1, RZ, R84, 0x40, RZ, 0xc0, !PT ;  /* 0x0000004054ff7812 */ /* 0x000fe4000782c0ff */
[----:B------:R-:W-:Y:S09]  /*6860*/  PLOP3.LUT P0, PT, PT, PT, PT, 0x8, 0x80 ;  /* 0x000000000080781c */ /* 0x000ff20003f0e170 */
[----:B------:R-:W-:Y:S01]  /*6870*/  @P2 IMAD R4, R73, 0x800, R83 ;  /* 0x0000080049042824 */ /* 0x000fe200078e0253 */
[----:B------:R-:W-:Y:S02]  /*6880*/  @P2 PLOP3.LUT P0, PT, P1, PT, PT, 0x80, 0x8 ;  /* 0x000000000008281c */ /* 0x000fe40000f0f070 */
[----:B------:R-:W-:Y:S02]  /*6890*/  ISETP.NE.AND P1, PT, R75, RZ, PT ;  /* 0x000000ff4b00720c */ /* 0x000fe40003f25270 */
[----:B------:R-:W-:Y:S05]  /*68a0*/  @P2 LEA R4, R4, UR41, 0x1 ;  /* 0x0000002904042c11 */ /* 0x000fea000f8e08ff */
[C---:B------:R-:W-:Y:S02]  /*68b0*/  @P2 VIADD R0, R4.reuse, 0x200 ;  /* 0x0000020004002836 */ /* 0x040fe40000000000 */
[----:B------:R-:W-:Y:S02]  /*68c0*/  @P2 VIADD R2, R4, 0x210 ;  /* 0x0000021004022836 */ /* 0x000fe40000000000 */
[----:B------:R-:W-:Y:S02]  /*68d0*/  @P0 VIADD R2, R0, 0xfffffff0 ;  /* 0xfffffff000020836 */ /* 0x000fe40000000000 */
[----:B------:R-:W-:Y:S05]  /*68e0*/  @P1 BRA `(.L_x_124) ;  /* 0x0000000000101947 */ /* 0x000fea0003800000 */
[----:B------:R-:W-:Y:S02]  /*68f0*/  LEA R3, R73, UR41, 0x3 ;  /* 0x0000002949037c11 */ /* 0x000fe4000f8e18ff */
[----:B------:R-:W-:Y:S04]  /*6900*/  SHF.L.U32 R0, R76, 0x1f, RZ ;  /* 0x0000001f4c007819 */ /* 0x000fe800000006ff */
[----:B------:R-:W1:Y:S02]  /*6910*/  SYNCS.PHASECHK.TRANS64.TRYWAIT P0, [R3+URZ+0xd0], R0 ;  /* 0x0000d000030075a7 */ /* 0x000e6400080011ff */
[----:B-1----:R-:W-:Y:S05]  /*6920*/  @!P0 BRA `(.L_x_125) ;  /* 0x0000003400948947 */ /* 0x002fea0003800000 */
.L_x_124:
[----:B------:R-:W-:Y:S05]  /*6930*/  BSYNC B0 ;  /* 0x0000000000007941 */ /* 0x000fea0003800000 */
.L_x_123:
[----:B------:R-:W-:Y:S01]  /*6940*/  ISETP.NE.AND P0, PT, R87, RZ, PT ;  /* 0x000000ff5700720c */ /* 0x000fe20003f05270 */
[----:B------:R-:W-:Y:S11]  /*6950*/  VIADD R73, R73, 0x1 ;  /* 0x0000000149497836 */ /* 0x000ff60000000000 */
[----:B------:R-:W-:Y:S01]  /*6960*/  @!UPT UIADD3 URZ, UPT, UPT, URZ, URZ, URZ ;  /* 0x000000fffffff290 */ /* 0x000fe2000fffe0ff */
[----:B------:R2:W3:Y:S04]  /*6970*/  @P0 LDS.128 R56, [R4+0x200] ;  /* 0x0002000004380984 */ /* 0x0004e80000000c00 */
[----:B------:R2:W4:Y:S01]  /*6980*/  @P0 LDS.128 R60, [R2] ;  /* 0x00000000023c0984 */ /* 0x0005220000000c00 */
[C---:B------:R-:W-:Y:S04]  /*6990*/  ISETP.NE.AND P0, PT, R73.reuse, 0x4, PT ;  /* 0x000000044900780c */ /* 0x040fe80003f05270 */
[----:B-1----:R-:W-:Y:S02]  /*69a0*/  SEL R0, RZ, 0x1, P0 ;  /* 0x00000001ff007807 */ /* 0x002fe40000000000 */
[----:B------:R-:W-:Y:S02]  /*69b0*/  SEL R73, R73, RZ, P0 ;  /* 0x000000ff49497207 */ /* 0x000fe40000000000 */
[----:B------:R-:W-:Y:S02]  /*69c0*/  LOP3.LUT R76, R76, R0, RZ, 0x3c, !PT ;  /* 0x000000004c4c7212 */ /* 0x000fe400078e3cff */
.L_x_122:
[----:B------:R-:W-:Y:S05]  /*69d0*/  BSYNC B1 ;  /* 0x0000000000017941 */ /* 0x000fea0003800000 */
.L_x_121:
[C---:B------:R-:W-:Y:S01]  /*69e0*/  LOP3.LUT P1, RZ, R37.reuse, R68, RZ, 0xfc, !PT ;  /* 0x0000004425ff7212 */ /* 0x040fe2000782fcff */
[----:B------:R-:W-:Y:S01]  /*69f0*/  IMAD.SHL.U32 R35, R37, 0x10, RZ ;  /* 0x0000001025237824 */ /* 0x000fe200078e00ff */
[----:B------:R-:W-:Y:S01]  /*6a00*/  LEA R65, R38, UR41, 0x3 ;  /* 0x0000002926417c11 */ /* 0x000fe2000f8e18ff */
[----:B------:R-:W-:Y:S02]  /*6a10*/  BSSY B0, `(.L_x_126) ;  /* 0x0000009000007945 */ /* 0x000fe40003800000 */
[----:B--2---:R-:W-:Y:S05]  /*6a20*/  IMAD.IADD R2, R36, 0x1, R35 ;  /* 0x0000000124027824 */ /* 0x004fea00078e0223 */
[----:B------:R-:W-:Y:S04]  /*6a30*/  SHF.R.U32.HI R0, RZ, 0x15, R2 ;  /* 0x00000015ff007819 */ /* 0x000fe80000011602 */
[----:B------:R-:W-:Y:S01]  /*6a40*/  LOP3.LUT P0, RZ, R0, 0x3, R86, 0x48, !PT ;  /* 0x0000000300ff7812 */ /* 0x000fe20007804856 */
[----:B------:R-:W-:Y:S01]  /*6a50*/  @!UPT UIADD3 URZ, UPT, UPT, URZ, URZ, URZ ;  /* 0x000000fffffff290 */ /* 0x000fe2000fffe0ff */
[----:B------:R-:W-:Y:S11]  /*6a60*/  @P1 BRA `(.L_x_127) ;  /* 0x00000000000c1947 */ /* 0x000ff60003800000 */
[----:B------:R-:W-:Y:S04]  /*6a70*/  SHF.L.U32 R0, R82, 0x1f, RZ ;  /* 0x0000001f52007819 */ /* 0x000fe800000006ff */
[----:B------:R-:W1:Y:S02]  /*6a80*/  SYNCS.PHASECHK.TRANS64.TRYWAIT P1, [R65+URZ+0x140], R0 ;  /* 0x00014000410075a7 */ /* 0x000e6400080211ff */
[----:B-1----:R-:W-:Y:S05]  /*6a90*/  @!P1 BRA `(.L_x_128) ;  /* 0x00000034004c9947 */ /* 0x002fea0003800000 */
.L_x_127:
[----:B------:R-:W-:Y:S05]  /*6aa0*/  BSYNC B0 ;  /* 0x0000000000007941 */ /* 0x000fea0003800000 */
.L_x_126:
[----:B------:R-:W-:Y:S05]  /*6ab0*/  @!P0 BRA `(.L_x_129) ;  /* 0x0000000000408947 */ /* 0x000fea0003800000 */
[----:B------:R-:W2:Y:S01]  /*6ac0*/  LDCU.64 UR8, c[0x4][0x70] ;  /* 0x01000e00ff0877ac */ /* 0x000ea20008000a00 */
[----:B------:R-:W-:Y:S01]  /*6ad0*/  MOV R15, 0x0 ;  /* 0x00000000000f7802 */ /* 0x000fe20000000f00 */
[----:B------:R-:W-:Y:S02]  /*6ae0*/  HFMA2 R12, -RZ, RZ, 0, 5.9604644775390625e-08 ;  /* 0x00000001ff0c7431 */ /* 0x000fe400000001ff */
[----:B------:R-:W-:Y:S02]  /*6af0*/  IMAD.MOV.U32 R8, RZ, RZ, 0x192 ;  /* 0x00000192ff087424 */ /* 0x000fe400078e00ff */
[----:B------:R-:W-:Y:S01]  /*6b00*/  IMAD.MOV.U32 R13, RZ, RZ, RZ ;  /* 0x000000ffff0d7224 */ /* 0x000fe200078e00ff */
[----:B------:R-:W5:Y:S01]  /*6b10*/  LDCU.64 UR6, c[0x4][0x78] ;  /* 0x01000f00ff0677ac */ /* 0x000f620008000a00 */
[----:B------:R-:W1:Y:S01]  /*6b20*/  LDC.64 R14, c[0x4][R15] ;  /* 0x010000000f0e7b82 */ /* 0x000e620000000a00 */
[----:B------:R-:W3:Y:S01]  /*6b30*/  LDCU.64 UR4, c[0x4][0x10] ;  /* 0x01000200ff0477ac */ /* 0x000ee20008000a00 */
[----:B--2---:R-:W-:Y:S01]  /*6b40*/  MOV R5, UR9 ;  /* 0x0000000900057c02 */ /* 0x004fe20008000f00 */
[----:B------:R-:W-:Y:S01]  /*6b50*/  IMAD.U32 R4, RZ, RZ, UR8 ;  /* 0x00000008ff047e24 */ /* 0x000fe2000f8e00ff */
[----:B-----5:R-:W-:Y:S01]  /*6b60*/  MOV R7, UR7 ;  /* 0x0000000700077c02 */ /* 0x020fe20008000f00 */
[----:B------:R-:W-:Y:S01]  /*6b70*/  IMAD.U32 R6, RZ, RZ, UR6 ;  /* 0x00000006ff067e24 */ /* 0x000fe2000f8e00ff */
[----:B---3--:R-:W-:Y:S01]  /*6b80*/  MOV R11, UR5 ;  /* 0x00000005000b7c02 */ /* 0x008fe20008000f00 */
[----:B------:R-:W-:Y:S02]  /*6b90*/  IMAD.U32 R10, RZ, RZ, UR4 ;  /* 0x00000004ff0a7e24 */ /* 0x000fe4000f8e00ff */
[----:B------:R-:W-:Y:S07]  /*6ba0*/  LEPC R20, `(.L_x_129) ;  /* 0x000000001014794e */ /* 0x000fee0000000000 */
[----:B-1--4-:R-:W-:Y:S05]  /*6bb0*/  CALL.ABS.NOINC R14 ;  /* 0x000000000e007343 */ /* 0x012fea0003c00000 */
.L_x_129:
[----:B------:R-:W-:Y:S01]  /*6bc0*/  MOV R53, 0x38eb4c3a ;  /* 0x38eb4c3a00357802 */ /* 0x000fe20000000f00 */
[----:B------:R-:W-:Y:S05]  /*6bd0*/  WARPSYNC.ALL ;  /* 0x0000000000007948 */ /* 0x000fea0003800000 */
[----:B------:R-:W-:Y:S01]  /*6be0*/  R2UR UR4, R2 ;  /* 0x00000000020472ca */ /* 0x000fe200000e0000 */
[--C-:B---3--:R-:W-:Y:S01]  /*6bf0*/  HADD2.F32 R20, -RZ, R56.reuse.H0_H0 ;  /* 0x20000038ff147230 */ /* 0x108fe20000004100 */
[----:B------:R-:W-:Y:S01]  /*6c00*/  MOV R41, 0x3c09919f ;  /* 0x3c09919f00297802 */ /* 0x000fe20000000f00 */
[----:B------:R-:W-:Y:S01]  /*6c10*/  HADD2.F32 R21, -RZ, R56.H1_H1 ;  /* 0x30000038ff157230 */ /* 0x000fe20000004100 */
[----:B------:R-:W-:Y:S01]  /*6c20*/  MOV R44, 0x3e235519 ;  /* 0x3e235519002c7802 */ /* 0x000fe20000000f00 */
[--C-:B------:R-:W-:Y:S01]  /*6c30*/  HADD2.F32 R22, -RZ, R57.reuse.H0_H0 ;  /* 0x20000039ff167230 */ /* 0x100fe20000004100 */
[----:B------:R-:W-:Y:S01]  /*6c40*/  MOV R42, 0x3f210a14 ;  /* 0x3f210a14002a7802 */ /* 0x000fe20000000f00 */
[----:B------:R-:W-:Y:S01]  /*6c50*/  HFMA2 R46, -RZ, RZ, 0.8349609375, 5.424022674560546875e-06 ;  /* 0x3aae005bff2e7431 */ /* 0x000fe200000001ff */
[----:B------:R-:W-:Y:S01]  /*6c60*/  MOV R90, UR43 ;  /* 0x0000002b005a7c02 */ /* 0x000fe20008000f00 */
[----:B------:R-:W-:Y:S01]  /*6c70*/  HFMA2 R45, -RZ, RZ, 1.28515625, -179.25 ;  /* 0x3d24d99aff2d7431 */ /* 0x000fe200000001ff */
[----:B------:R-:W-:Y:S01]  /*6c80*/  LOP3.LUT P6, RZ, R84, 0x40, RZ, 0xc0, !PT ;  /* 0x0000004054ff7812 */ /* 0x000fe200078cc0ff */
[----:B------:R-:W-:Y:S01]  /*6c90*/  HFMA2 R43, -RZ, RZ, 1.8525390625, -0.310791015625 ;  /* 0x3f69b4f9ff2b7431 */ /* 0x000fe200000001ff */
[----:B------:R-:W-:Y:S01]  /*6ca0*/  LEA R90, R90, R83, 0xb ;  /* 0x000000535a5a7211 */ /* 0x000fe200078e58ff */
[----:B------:R-:W1:Y:S01]  /*6cb0*/  LDTM.x16 R4, tmem[UR4] ;  /* 0x00000004000479ee */ /* 0x000e620008240000 */
[----:B------:R-:W-:Y:S01]  /*6cc0*/  BSSY.RECONVERGENT B0, `(.L_x_130) ;  /* 0x00001f9000007945 */ /* 0x000fe20003800200 */
[C---:B-1----:R-:W-:Y:S01]  /*6cd0*/  FMUL R0, R40.reuse, R4 ;  /* 0x0000000428007220 */ /* 0x042fe20000400000 */
[C---:B------:R-:W-:Y:S01]  /*6ce0*/  FMUL R4, R40.reuse, R8 ;  /* 0x0000000828047220 */ /* 0x040fe20000400000 */
[C---:B------:R-:W-:Y:S01]  /*6cf0*/  FMUL R8, R40.reuse, R12 ;  /* 0x0000000c28087220 */ /* 0x040fe20000400000 */
[C---:B------:R-:W-:Y:S01]  /*6d00*/  FMUL R2, R40.reuse, R5 ;  /* 0x0000000528027220 */ /* 0x040fe20000400000 */
[C---:B------:R-:W-:Y:S01]  /*6d10*/  FMUL R12, R40.reuse, R16 ;  /* 0x00000010280c7220 */ /* 0x040fe20000400000 */
[C---:B------:R-:W-:Y:S01]  /*6d20*/  FMUL R3, R40.reuse, R6 ;  /* 0x0000000628037220 */ /* 0x040fe20000400000 */
[C---:B------:R-:W-:Y:S01]  /*6d30*/  FMUL R5, R40.reuse, R9 ;  /* 0x0000000928057220 */ /* 0x040fe20000400000 */
[----:B------:R-:W-:Y:S02]  /*6d40*/  HADD2.F32 R16, -RZ, R57.H1_H1 ;  /* 0x30000039ff107230 */ /* 0x000fe40000004100 */
[C---:B------:R-:W-:Y:S01]  /*6d50*/  FMUL R7, R40.reuse, R7 ;  /* 0x0000000728077220 */ /* 0x040fe20000400000 */
[----:B------:R-:W-:Y:S01]  /*6d60*/  FMUL R9, R40, R13 ;  /* 0x0000000d28097220 */ /* 0x000fe20000400000 */
[----:B------:R-:W-:Y:S01]  /*6d70*/  FFMA R0, R52, R20, R0 ;  /* 0x0000001434007223 */ /* 0x000fe20000000000 */
[----:B------:R-:W-:Y:S01]  /*6d80*/  FMUL R13, R40, R17 ;  /* 0x00000011280d7220 */ /* 0x000fe20000400000 */
[C---:B------:R-:W-:Y:S01]  /*6d90*/  FFMA R2, R52.reuse, R21, R2 ;  /* 0x0000001534027223 */ /* 0x040fe20000000002 */
[--C-:B------:R-:W-:Y:S02]  /*6da0*/  HADD2.F32 R17, -RZ, R58.reuse.H0_H0 ;  /* 0x2000003aff117230 */ /* 0x100fe40000004100 */
[----:B------:R-:W-:Y:S01]  /*6db0*/  FFMA R3, R52, R22, R3 ;  /* 0x0000001634037223 */ /* 0x000fe20000000003 */
[----:B------:R-:W-:Y:S01]  /*6dc0*/  FMUL R6, R40, R10 ;  /* 0x0000000a28067220 */ /* 0x000fe20000400000 */
[----:B------:R-:W-:Y:S01]  /*6dd0*/  FFMA R7, R52, R16, R7 ;  /* 0x0000001034077223 */ /* 0x000fe20000000007 */
[C---:B------:R-:W-:Y:S01]  /*6de0*/  FMUL R10, R40.reuse, R14 ;  /* 0x0000000e280a7220 */ /* 0x040fe20000400000 */
[----:B------:R-:W-:Y:S01]  /*6df0*/  FMUL R14, R40, R18 ;  /* 0x00000012280e7220 */ /* 0x000fe20000400000 */
[----:B------:R-:W-:Y:S02]  /*6e00*/  HADD2.F32 R16, -RZ, R58.H1_H1 ;  /* 0x3000003aff107230 */ /* 0x000fe40000004100 */
[----:B------:R-:W-:Y:S01]  /*6e10*/  FFMA R4, R52, R17, R4 ;  /* 0x0000001134047223 */ /* 0x000fe20000000004 */
[--C-:B------:R-:W-:Y:S02]  /*6e20*/  HADD2.F32 R18, -RZ, R59.reuse.H0_H0 ;  /* 0x2000003bff127230 */ /* 0x100fe40000004100 */
[----:B------:R-:W-:Y:S01]  /*6e30*/  FMUL R11, R40, R11 ;  /* 0x0000000b280b7220 */ /* 0x000fe20000400000 */
[----:B------:R-:W-:Y:S02]  /*6e40*/  HADD2.F32 R20, -RZ, R59.H1_H1 ;  /* 0x3000003bff147230 */ /* 0x000fe40000004100 */
[C---:B------:R-:W-:Y:S01]  /*6e50*/  FFMA R5, R52.reuse, R16, R5 ;  /* 0x0000001034057223 */ /* 0x040fe20000000005 */
[--C-:B----4-:R-:W-:Y:S02]  /*6e60*/  HADD2.F32 R17, -RZ, R60.reuse.H0_H0 ;  /* 0x2000003cff117230 */ /* 0x110fe40000004100 */
[C---:B------:R-:W-:Y:S01]  /*6e70*/  FFMA R6, R52.reuse, R18, R6 ;  /* 0x0000001234067223 */ /* 0x040fe20000000006 */
[----:B------:R-:W-:Y:S02]  /*6e80*/  HADD2.F32 R16, -RZ, R60.H1_H1 ;  /* 0x3000003cff107230 */ /* 0x000fe40000004100 */
[C---:B------:R-:W-:Y:S01]  /*6e90*/  FFMA R11, R52.reuse, R20, R11 ;  /* 0x00000014340b7223 */ /* 0x040fe2000000000b */
[--C-:B------:R-:W-:Y:S02]  /*6ea0*/  HADD2.F32 R18, -RZ, R61.reuse.H1_H1 ;  /* 0x3000003dff127230 */ /* 0x100fe40000004100 */
[C---:B------:R-:W-:Y:S01]  /*6eb0*/  FFMA R8, R52.reuse, R17, R8 ;  /* 0x0000001134087223 */ /* 0x040fe20000000008 */
[----:B------:R-:W-:Y:S02]  /*6ec0*/  HADD2.F32 R17, -RZ, R61.H0_H0 ;  /* 0x2000003dff117230 */ /* 0x000fe40000004100 */
[----:B------:R-:W-:Y:S01]  /*6ed0*/  FFMA R9, R52, R16, R9 ;  /* 0x0000001034097223 */ /* 0x000fe20000000009 */
[----:B------:R-:W-:Y:S01]  /*6ee0*/  FMUL R15, R40, R15 ;  /* 0x0000000f280f7220 */ /* 0x000fe20000400000 */
[--C-:B------:R-:W-:Y:S02]  /*6ef0*/  HADD2.F32 R20, -RZ, R62.reuse.H0_H0 ;  /* 0x2000003eff147230 */ /* 0x100fe40000004100 */
[----:B------:R-:W-:Y:S01]  /*6f00*/  FMUL R22, R0, 0.70710676908493041992 ;  /* 0x3f3504f300167820 */ /* 0x000fe20000400000 */
[----:B------:R-:W-:Y:S02]  /*6f10*/  HADD2.F32 R16, -RZ, R62.H1_H1 ;  /* 0x3000003eff107230 */ /* 0x000fe40000004100 */
[C---:B------:R-:W-:Y:S01]  /*6f20*/  FFMA R10, R52.reuse, R17, R10 ;  /* 0x00000011340a7223 */ /* 0x040fe2000000000a */
[C---:B------:R-:W-:Y:S01]  /*6f30*/  FFMA R15, R52.reuse, R18, R15 ;  /* 0x00000012340f7223 */ /* 0x040fe2000000000f */
[----:B------:R-:W-:Y:S01]  /*6f40*/  FFMA R12, R52, R20, R12 ;  /* 0x00000014340c7223 */ /* 0x000fe2000000000c */
[----:B------:R-:W-:Y:S01]  /*6f50*/  FSETP.GE.AND P0, PT, |R22|, 1.0029599666595458984, PT ;  /* 0x3f8060fe1600780b */ /* 0x000fe20003f06200 */
[----:B------:R-:W-:Y:S01]  /*6f60*/  FFMA R13, R52, R16, R13 ;  /* 0x00000010340d7223 */ /* 0x000fe2000000000d */
[----:B------:R-:W-:Y:S01]  /*6f70*/  FMUL R16, R22, R22 ;  /* 0x0000001616107220 */ /* 0x000fe20000400000 */
[--C-:B------:R-:W-:Y:S01]  /*6f80*/  HADD2.F32 R17, -RZ, R63.reuse.H0_H0 ;  /* 0x2000003fff117230 */ /* 0x100fe20000004100 */
[----:B------:R-:W-:Y:S01]  /*6f90*/  FSEL R21, R53, 8.4834944573231041431e-05, P0 ;  /* 0x38b1e96a35157808 */ /* 0x000fe20000000000 */
[----:B------:R-:W-:Y:S02]  /*6fa0*/  HADD2.F32 R18, -RZ, R63.H1_H1 ;  /* 0x3000003fff127230 */ /* 0x000fe40000004100 */
[----:B------:R-:W-:Y:S01]  /*6fb0*/  FMUL R19, R40, R19 ;  /* 0x0000001328137220 */ /* 0x000fe20000400000 */
[----:B------:R-:W-:Y:S01]  /*6fc0*/  FSEL R20, |R22|, R16, P0 ;  /* 0x0000001016147208 */ /* 0x000fe20000000200 */
[----:B------:R-:W-:Y:S01]  /*6fd0*/  FFMA R14, R52, R17, R14 ;  /* 0x00000011340e7223 */ /* 0x000fe2000000000e */
[----:B------:R-:W-:Y:S01]  /*6fe0*/  FSEL R16, -R46, -0.00082130916416645050049, P0 ;  /* 0xba574d202e107808 */ /* 0x000fe20000000100 */
[----:B------:R-:W-:Y:S01]  /*6ff0*/  FFMA R19, R52, R18, R19 ;  /* 0x0000001234137223 */ /* 0x000fe20000000013 */
[----:B------:R-:W-:Y:S01]  /*7000*/  FSEL R17, R41, 0.0052134888246655464172, P0 ;  /* 0x3baad5ea29117808 */ /* 0x000fe20000000000 */
[----:B------:R-:W-:Y:S01]  /*7010*/  FMUL R23, R2, 0.70710676908493041992 ;  /* 0x3f3504f302177820 */ /* 0x000fe20000400000 */
[----:B------:R-:W-:Y:S01]  /*7020*/  FSEL R18, -R45, -0.026868773624300956726, P0 ;  /* 0xbcdc1be72d127808 */ /* 0x000fe20000000100 */
[-C--:B------:R-:W-:Y:S01]  /*7030*/  FFMA R16, R21, R20.reuse, R16 ;  /* 0x0000001415107223 */ /* 0x080fe20000000010 */
[----:B------:R-:W-:Y:S01]  /*7040*/  FMUL R24, R3, 0.70710676908493041992 ;  /* 0x3f3504f303187820 */ /* 0x000fe20000400000 */
[C---:B------:R-:W-:Y:S01]  /*7050*/  FMUL R21, R23.reuse, R23 ;  /* 0x0000001717157220 */ /* 0x040fe20000400000 */
[C---:B------:R-:W-:Y:S01]  /*7060*/  FSETP.GE.AND P2, PT, |R23|.reuse, 1.0029599666595458984, PT ;  /* 0x3f8060fe1700780b */ /* 0x040fe20003f46200 */
[----:B------:R-:W-:Y:S01]  /*7070*/  FFMA R17, R16, R20, R17 ;  /* 0x0000001410117223 */ /* 0x000fe20000000011 */
[----:B------:R-:W-:Y:S01]  /*7080*/  FSEL R16, R44, 0.11284004896879196167, P0 ;  /* 0x3de718af2c107808 */ /* 0x000fe20000000000 */
[C---:B------:R-:W-:Y:S01]  /*7090*/  FMUL R26, R24.reuse, R24 ;  /* 0x00000018181a7220 */ /* 0x040fe20000400000 */
[----:B------:R-:W-:Y:S01]  /*70a0*/  FSEL R21, |R23|, R21, P2 ;  /* 0x0000001517157208 */ /* 0x000fe20001000200 */
[-C--:B------:R-:W-:Y:S01]  /*70b0*/  FFMA R18, R17, R20.reuse, R18 ;  /* 0x0000001411127223 */ /* 0x080fe20000000012 */
[----:B------:R-:W-:Y:S02]  /*70c0*/  FSEL R17, R43, -0.37612664699554443359, P0 ;  /* 0xbec093ac2b117808 */ /* 0x000fe40000000000 */
[----:B------:R-:W-:Y:S01]  /*70d0*/  FSETP.GE.AND P1, PT, |R24|, 1.0029599666595458984, PT ;  /* 0x3f8060fe1800780b */ /* 0x000fe20003f26200 */
[----:B------:R-:W-:Y:S01]  /*70e0*/  FFMA R16, R18, R20, R16 ;  /* 0x0000001412107223 */ /* 0x000fe20000000010 */
[----:B------:R-:W-:Y:S02]  /*70f0*/  FSEL R18, R42, 0.12837915122509002686, P0 ;  /* 0x3e0375d32a127808 */ /* 0x000fe40000000000 */
[----:B------:R-:W-:Y:S01]  /*7100*/  FSEL R26, |R24|, R26, P1 ;  /* 0x0000001a181a7208 */ /* 0x000fe20000800200 */
[----:B------:R-:W-:Y:S01]  /*7110*/  FFMA R17, R16, R20, R17 ;  /* 0x0000001410117223 */ /* 0x000fe20000000011 */
[----:B------:R-:W-:Y:S03]  /*7120*/  FSEL R16, -R20, R22, P0 ;  /* 0x0000001614107208 */ /* 0x000fe60000000100 */
[----:B------:R-:W-:Y:S01]  /*7130*/  FFMA R18, R17, R20, R18 ;  /* 0x0000001411127223 */ /* 0x000fe20000000012 */
[----:B------:R-:W-:Y:S02]  /*7140*/  FSEL R20, R53, 8.4834944573231041431e-05, P2 ;  /* 0x38b1e96a35147808 */ /* 0x000fe40001000000 */
[----:B------:R-:W-:Y:S01]  /*7150*/  FSEL R17, -R46, -0.00082130916416645050049, P2 ;  /* 0xba574d202e117808 */ /* 0x000fe20001000100 */
[----:B------:R-:W-:Y:S01]  /*7160*/  FFMA R16, R18, R16, R16 ;  /* 0x0000001012107223 */ /* 0x000fe20000000010 */
[----:B------:R-:W-:Y:S03]  /*7170*/  FSEL R18, R41, 0.0052134888246655464172, P2 ;  /* 0x3baad5ea29127808 */ /* 0x000fe60001000000 */
[-C--:B------:R-:W-:Y:S01]  /*7180*/  FFMA R17, R20, R21.reuse, R17 ;  /* 0x0000001514117223 */ /* 0x080fe20000000011 */
[----:B------:R-:W-:Y:S01]  /*7190*/  FSEL R20, -R45, -0.026868773624300956726, P2 ;  /* 0xbcdc1be72d147808 */ /* 0x000fe20001000100 */
[----:B------:R-:W1:Y:S02]  /*71a0*/  @P0 MUFU.EX2 R25, R16 ;  /* 0x0000001000190308 */ /* 0x000e640000000800 */
[-C--:B------:R-:W-:Y:S01]  /*71b0*/  FFMA R18, R17, R21.reuse, R18 ;  /* 0x0000001511127223 */ /* 0x080fe20000000012 */
[----:B------:R-:W-:Y:S03]  /*71c0*/  FSEL R17, R44, 0.11284004896879196167, P2 ;  /* 0x3de718af2c117808 */ /* 0x000fe60001000000 */
[-C--:B------:R-:W-:Y:S01]  /*71d0*/  FFMA R20, R18, R21.reuse, R20 ;  /* 0x0000001512147223 */ /* 0x080fe20000000014 */
[----:B------:R-:W-:Y:S03]  /*71e0*/  FSEL R18, R43, -0.37612664699554443359, P2 ;  /* 0xbec093ac2b127808 */ /* 0x000fe60001000000 */
[-C--:B------:R-:W-:Y:S01]  /*71f0*/  FFMA R17, R20, R21.reuse, R17 ;  /* 0x0000001514117223 */ /* 0x080fe20000000011 */
[----:B------:R-:W-:Y:S03]  /*7200*/  FSEL R20, R42, 0.12837915122509002686, P2 ;  /* 0x3e0375d32a147808 */ /* 0x000fe60001000000 */
[----:B------:R-:W-:Y:S01]  /*7210*/  FFMA R18, R17, R21, R18 ;  /* 0x0000001511127223 */ /* 0x000fe20000000012 */
[----:B------:R-:W-:Y:S01]  /*7220*/  FSEL R17, -R21, R23, P2 ;  /* 0x0000001715117208 */ /* 0x000fe20001000100 */
[----:B-1----:R-:W-:Y:S02]  /*7230*/  @P0 FADD R27, -R25, 1 ;  /* 0x3f800000191b0421 */ /* 0x002fe40000000100 */
[----:B------:R-:W-:Y:S01]  /*7240*/  FFMA R20, R18, R21, R20 ;  /* 0x0000001512147223 */ /* 0x000fe20000000014 */
[----:B------:R-:W-:Y:S01]  /*7250*/  FSEL R21, R53, 8.4834944573231041431e-05, P1 ;  /* 0x38b1e96a35157808 */ /* 0x000fe20000800000 */
[----:B------:R-:W-:Y:S01]  /*7260*/  FMUL R25, R7, 0.70710676908493041992 ;  /* 0x3f3504f307197820 */ /* 0x000fe20000400000 */
[----:B------:R-:W-:Y:S01]  /*7270*/  FSEL R18, -R46, -0.00082130916416645050049, P1 ;  /* 0xba574d202e127808 */ /* 0x000fe20000800100 */
[----:B------:R-:W-:Y:S01]  /*7280*/  FFMA R17, R20, R17, R17 ;  /* 0x0000001114117223 */ /* 0x000fe20000000011 */
[----:B------:R-:W-:Y:S01]  /*7290*/  FSEL R20, R41, 0.0052134888246655464172, P1 ;  /* 0x3baad5ea29147808 */ /* 0x000fe20000800000 */
[----:B------:R-:W-:Y:S01]  /*72a0*/  FMUL R7, R7, 0.5 ;  /* 0x3f00000007077820 */ /* 0x000fe20000400000 */
[----:B------:R-:W-:Y:S01]  /*72b0*/  @P0 LOP3.LUT R16, R27, 0x80000000, R22, 0xb8, !PT ;  /* 0x800000001b100812 */ /* 0x000fe200078eb816 */
[-C--:B------:R-:W-:Y:S01]  /*72c0*/  FFMA R18, R21, R26.reuse, R18 ;  /* 0x0000001a15127223 */ /* 0x080fe20000000012 */
[----:B------:R-:W-:Y:S01]  /*72d0*/  FSEL R21, -R45, -0.026868773624300956726, P1 ;  /* 0xbcdc1be72d157808 */ /* 0x000fe20000800100 */
[C---:B------:R-:W-:Y:S01]  /*72e0*/  FMUL R22, R25.reuse, R25 ;  /* 0x0000001919167220 */ /* 0x040fe20000400000 */
[C---:B------:R-:W-:Y:S01]  /*72f0*/  FSETP.GE.AND P0, PT, |R25|.reuse, 1.0029599666595458984, PT ;  /* 0x3f8060fe1900780b */ /* 0x040fe20003f06200 */
[----:B------:R-:W-:Y:S01]  /*7300*/  FFMA R20, R18, R26, R20 ;  /* 0x0000001a12147223 */ /* 0x000fe20000000014 */
[----:B------:R-:W-:Y:S01]  /*7310*/  FSEL R18, R44, 0.11284004896879196167, P1 ;  /* 0x3de718af2c127808 */ /* 0x000fe20000800000 */
[----:B------:R-:W-:Y:S01]  /*7320*/  FADD R16, R16, 1 ;  /* 0x3f80000010107421 */ /* 0x000fe20000000000 */
[----:B------:R-:W-:Y:S01]  /*7330*/  FSEL R27, |R25|, R22, P0 ;  /* 0x00000016191b7208 */ /* 0x000fe20000000200 */
[-C--:B------:R-:W-:Y:S01]  /*7340*/  FFMA R21, R20, R26.reuse, R21 ;  /* 0x0000001a14157223 */ /* 0x080fe20000000015 */
[----:B------:R-:W-:Y:S02]  /*7350*/  FSEL R20, R43, -0.37612664699554443359, P1 ;  /* 0xbec093ac2b147808 */ /* 0x000fe40000800000 */
[----:B------:R-:W-:Y:S01]  /*7360*/  FSEL R22, R53, 8.4834944573231041431e-05, P0 ;  /* 0x38b1e96a35167808 */ /* 0x000fe20000000000 */
[-C--:B------:R-:W-:Y:S01]  /*7370*/  FFMA R18, R21, R26.reuse, R18 ;  /* 0x0000001a15127223 */ /* 0x080fe20000000012 */
[----:B------:R-:W-:Y:S03]  /*7380*/  FSEL R21, R42, 0.12837915122509002686, P1 ;  /* 0x3e0375d32a157808 */ /* 0x000fe60000800000 */
[----:B------:R-:W-:Y:S01]  /*7390*/  FFMA R20, R18, R26, R20 ;  /* 0x0000001a12147223 */ /* 0x000fe20000000014 */
[----:B------:R-:W-:Y:S03]  /*73a0*/  FSEL R18, -R26, R24, P1 ;  /* 0x000000181a127208 */ /* 0x000fe60000800100 */
[----:B------:R-:W-:Y:S01]  /*73b0*/  FFMA R21, R20, R26, R21 ;  /* 0x0000001a14157223 */ /* 0x000fe20000000015 */
[----:B------:R-:W-:Y:S01]  /*73c0*/  FSEL R20, -R46, -0.00082130916416645050049, P0 ;  /* 0xba574d202e147808 */ /* 0x000fe20000000100 */
[----:B------:R-:W1:Y:S02]  /*73d0*/  @P2 MUFU.EX2 R26, R17 ;  /* 0x00000011001a2308 */ /* 0x000e640000000800 */
[----:B------:R-:W-:Y:S01]  /*73e0*/  FFMA R18, R21, R18, R18 ;  /* 0x0000001215127223 */ /* 0x000fe20000000012 */
[----:B------:R-:W-:Y:S01]  /*73f0*/  FSEL R21, R41, 0.0052134888246655464172, P0 ;  /* 0x3baad5ea29157808 */ /* 0x000fe20000000000 */
[-C--:B------:R-:W-:Y:S01]  /*7400*/  FFMA R20, R22, R27.reuse, R20 ;  /* 0x0000001b16147223 */ /* 0x080fe20000000014 */
[----:B------:R-:W-:Y:S03]  /*7410*/  FSEL R22, -R45, -0.026868773624300956726, P0 ;  /* 0xbcdc1be72d167808 */ /* 0x000fe60000000100 */
[-C--:B------:R-:W-:Y:S01]  /*7420*/  FFMA R21, R20, R27.reuse, R21 ;  /* 0x0000001b14157223 */ /* 0x080fe20000000015 */
[----:B------:R-:W-:Y:S03]  /*7430*/  FSEL R20, R44, 0.11284004896879196167, P0 ;  /* 0x3de718af2c147808 */ /* 0x000fe60000000000 */
[-C--:B------:R-:W-:Y:S01]  /*7440*/  FFMA R22, R21, R27.reuse, R22 ;  /* 0x0000001b15167223 */ /* 0x080fe20000000016 */
[----:B------:R-:W-:Y:S03]  /*7450*/  FSEL R21, R43, -0.37612664699554443359, P0 ;  /* 0xbec093ac2b157808 */ /* 0x000fe60000000000 */
[-C--:B------:R-:W-:Y:S01]  /*7460*/  FFMA R20, R22, R27.reuse, R20 ;  /* 0x0000001b16147223 */ /* 0x080fe20000000014 */
[----:B------:R-:W-:Y:S01]  /*7470*/  FSEL R22, R42, 0.12837915122509002686, P0 ;  /* 0x3e0375d32a167808 */ /* 0x000fe20000000000 */
[----:B-1----:R-:W-:Y:S01]  /*7480*/  @P2 FADD R28, -R26, 1 ;  /* 0x3f8000001a1c2421 */ /* 0x002fe20000000100 */
[----:B------:R-:W-:Y:S01]  /*7490*/  FMUL R26, R4, 0.70710676908493041992 ;  /* 0x3f3504f3041a7820 */ /* 0x000fe20000400000 */
[----:B------:R-:W-:Y:S01]  /*74a0*/  FFMA R21, R20, R27, R21 ;  /* 0x0000001b14157223 */ /* 0x000fe20000000015 */
[----:B------:R-:W-:Y:S02]  /*74b0*/  FSEL R20, -R27, R25, P0 ;  /* 0x000000191b147208 */ /* 0x000fe40000000100 */
[----:B------:R-:W-:Y:S01]  /*74c0*/  @P2 LOP3.LUT R17, R28, 0x80000000, R23, 0xb8, !PT ;  /* 0x800000001c112812 */ /* 0x000fe200078eb817 */
[C---:B------:R-:W-:Y:S01]  /*74d0*/  FMUL R23, R26.reuse, R26 ;  /* 0x0000001a1a177220 */ /* 0x040fe20000400000 */
[C---:B------:R-:W-:Y:S01]  /*74e0*/  FSETP.GE.AND P2, PT, |R26|.reuse, 1.0029599666595458984, PT ;  /* 0x3f8060fe1a00780b */ /* 0x040fe20003f46200 */
[----:B------:R-:W-:Y:S02]  /*74f0*/  FFMA R22, R21, R27, R22 ;  /* 0x0000001b15167223 */ /* 0x000fe40000000016 */
[----:B------:R-:W1:Y:S01]  /*7500*/  @P1 MUFU.EX2 R27, R18 ;  /* 0x00000012001b1308 */ /* 0x000e620000000800 */
[----:B------:R-:W-:Y:S01]  /*7510*/  FSEL R28, |R26|, R23, P2 ;  /* 0x000000171a1c7208 */ /* 0x000fe20001000200 */
[----:B------:R-:W-:Y:S01]  /*7520*/  FADD R17, R17, 1 ;  /* 0x3f80000011117421 */ /* 0x000fe20000000000 */
[----:B------:R-:W-:Y:S01]  /*7530*/  FSEL R23, R53, 8.4834944573231041431e-05, P2 ;  /* 0x38b1e96a35177808 */ /* 0x000fe20001000000 */
[----:B------:R-:W-:Y:S01]  /*7540*/  FFMA R20, R22, R20, R20 ;  /* 0x0000001416147223 */ /* 0x000fe20000000014 */
[----:B------:R-:W-:Y:S02]  /*7550*/  FSEL R21, -R46, -0.00082130916416645050049, P2 ;  /* 0xba574d202e157808 */ /* 0x000fe40001000100 */
[----:B------:R-:W-:Y:S03]  /*7560*/  FSEL R22, R41, 0.0052134888246655464172, P2 ;  /* 0x3baad5ea29167808 */ /* 0x000fe60001000000 */
[-C--:B------:R-:W-:Y:S01]  /*7570*/  FFMA R21, R23, R28.reuse, R21 ;  /* 0x0000001c17157223 */ /* 0x080fe20000000015 */
[----:B------:R-:W-:Y:S03]  /*7580*/  FSEL R23, -R45, -0.026868773624300956726, P2 ;  /* 0xbcdc1be72d177808 */ /* 0x000fe60001000100 */
[-C--:B------:R-:W-:Y:S01]  /*7590*/  FFMA R22, R21, R28.reuse, R22 ;  /* 0x0000001c15167223 */ /* 0x080fe20000000016 */
[----:B------:R-:W-:Y:S01]  /*75a0*/  FSEL R21, R44, 0.11284004896879196167, P2 ;  /* 0x3de718af2c157808 */ /* 0x000fe20001000000 */
[----:B-1----:R-:W-:Y:S02]  /*75b0*/  @P1 FADD R29, -R27, 1 ;  /* 0x3f8000001b1d1421 */ /* 0x002fe40000000100 */
[-C--:B------:R-:W-:Y:S01]  /*75c0*/  FFMA R23, R22, R28.reuse, R23 ;  /* 0x0000001c16177223 */ /* 0x080fe20000000017 */
[----:B------:R-:W-:Y:S01]  /*75d0*/  FSEL R22, R43, -0.37612664699554443359, P2 ;  /* 0xbec093ac2b167808 */ /* 0x000fe20001000000 */
[C---:B------:R-:W-:Y:S01]  /*75e0*/  FMUL R27, R5.reuse, 0.70710676908493041992 ;  /* 0x3f3504f3051b7820 */ /* 0x040fe20000400000 */
[----:B------:R-:W-:Y:S01]  /*75f0*/  FMUL R5, R5, 0.5 ;  /* 0x3f00000005057820 */ /* 0x000fe20000400000 */
[----:B------:R-:W-:Y:S01]  /*7600*/  @P1 LOP3.LUT R18, R29, 0x80000000, R24, 0xb8, !PT ;  /* 0x800000001d121812 */ /* 0x000fe200078eb818 */
[-C--:B------:R-:W-:Y:S01]  /*7610*/  FFMA R21, R23, R28.reuse, R21 ;  /* 0x0000001c17157223 */ /* 0x080fe20000000015 */
[----:B------:R-:W-:Y:S01]  /*7620*/  FSEL R23, R42, 0.12837915122509002686, P2 ;  /* 0x3e0375d32a177808 */ /* 0x000fe20001000000 */
[C---:B------:R-:W-:Y:S01]  /*7630*/  FMUL R24, R27.reuse, R27 ;  /* 0x0000001b1b187220 */ /* 0x040fe20000400000 */
[----:B------:R-:W-:Y:S01]  /*7640*/  FSETP.GE.AND P1, PT, |R27|, 1.0029599666595458984, PT ;  /* 0x3f8060fe1b00780b */ /* 0x000fe20003f26200 */
[----:B------:R-:W-:Y:S01]  /*7650*/  FFMA R22, R21, R28, R22 ;  /* 0x0000001c15167223 */ /* 0x000fe20000000016 */
[----:B------:R-:W-:Y:S01]  /*7660*/  FSEL R21, -R28, R26, P2 ;  /* 0x0000001a1c157208 */ /* 0x000fe20001000100 */
[----:B------:R-:W-:Y:S01]  /*7670*/  FADD R18, R18, 1 ;  /* 0x3f80000012127421 */ /* 0x000fe20000000000 */
[----:B------:R-:W-:Y:S01]  /*7680*/  FSEL R29, |R27|, R24, P1 ;  /* 0x000000181b1d7208 */ /* 0x000fe20000800200 */
[----:B------:R-:W-:Y:S01]  /*7690*/  FFMA R23, R22, R28, R23 ;  /* 0x0000001c16177223 */ /* 0x000fe20000000017 */
[----:B------:R-:W-:Y:S01]  /*76a0*/  FSEL R24, R53, 8.4834944573231041431e-05, P1 ;  /* 0x38b1e96a35187808 */ /* 0x000fe20000800000 */
[----:B------:R-:W1:Y:S01]  /*76b0*/  @P0 MUFU.EX2 R28, R20 ;  /* 0x00000014001c0308 */ /* 0x000e620000000800 */
[----:B------:R-:W-:Y:S01]  /*76c0*/  FSEL R22, -R46, -0.00082130916416645050049, P1 ;  /* 0xba574d202e167808 */ /* 0x000fe20000800100 */
[----:B------:R-:W-:Y:S01]  /*76d0*/  FFMA R21, R23, R21, R21 ;  /* 0x0000001517157223 */ /* 0x000fe20000000015 */
[----:B------:R-:W-:Y:S03]  /*76e0*/  FSEL R23, R41, 0.0052134888246655464172, P1 ;  /* 0x3baad5ea29177808 */ /* 0x000fe60000800000 */
[-C--:B------:R-:W-:Y:S01]  /*76f0*/  FFMA R22, R24, R29.reuse, R22 ;  /* 0x0000001d18167223 */ /* 0x080fe20000000016 */
[----:B------:R-:W-:Y:S03]  /*7700*/  FSEL R24, -R45, -0.026868773624300956726, P1 ;  /* 0xbcdc1be72d187808 */ /* 0x000fe60000800100 */
[-C--:B------:R-:W-:Y:S01]  /*7710*/  FFMA R23, R22, R29.reuse, R23 ;  /* 0x0000001d16177223 */ /* 0x080fe20000000017 */
[----:B------:R-:W-:Y:S03]  /*7720*/  FSEL R22, R44, 0.11284004896879196167, P1 ;  /* 0x3de718af2c167808 */ /* 0x000fe60000800000 */
[-C--:B------:R-:W-:Y:S01]  /*7730*/  FFMA R24, R23, R29.reuse, R24 ;  /* 0x0000001d17187223 */ /* 0x080fe20000000018 */
[----:B------:R-:W-:Y:S01]  /*7740*/  FSEL R23, R43, -0.37612664699554443359, P1 ;  /* 0xbec093ac2b177808 */ /* 0x000fe20000800000 */
[----:B-1----:R-:W-:Y:S02]  /*7750*/  @P0 FADD R30, -R28, 1 ;  /* 0x3f8000001c1e0421 */ /* 0x002fe40000000100 */
[-C--:B------:R-:W-:Y:S01]  /*7760*/  FFMA R22, R24, R29.reuse, R22 ;  /* 0x0000001d18167223 */ /* 0x080fe20000000016 */
[----:B------:R-:W-:Y:S01]  /*7770*/  FSEL R24, R42, 0.12837915122509002686, P1 ;  /* 0x3e0375d32a187808 */ /* 0x000fe20000800000 */
[C---:B------:R-:W-:Y:S01]  /*7780*/  FMUL R28, R6.reuse, 0.70710676908493041992 ;  /* 0x3f3504f3061c7820 */ /* 0x040fe20000400000 */
[----:B------:R-:W-:Y:S01]  /*7790*/  FMUL R6, R6, 0.5 ;  /* 0x3f00000006067820 */ /* 0x000fe20000400000 */
[----:B------:R-:W-:Y:S01]  /*77a0*/  @P0 LOP3.LUT R20, R30, 0x80000000, R25, 0xb8, !PT ;  /* 0x800000001e140812 */ /* 0x000fe200078eb819 */
[----:B------:R-:W-:Y:S01]  /*77b0*/  FFMA R23, R22, R29, R23 ;  /* 0x0000001d16177223 */ /* 0x000fe20000000017 */
[----:B------:R-:W-:Y:S01]  /*77c0*/  FSEL R22, -R29, R27, P1 ;  /* 0x0000001b1d167208 */ /* 0x000fe20000800100 */
[C---:B------:R-:W-:Y:S01]  /*77d0*/  FMUL R25, R28.reuse, R28 ;  /* 0x0000001c1c197220 */ /* 0x040fe20000400000 */
[----:B------:R-:W-:Y:S01]  /*77e0*/  FSETP.GE.AND P0, PT, |R28|, 1.0029599666595458984, PT ;  /* 0x3f8060fe1c00780b */ /* 0x000fe20003f06200 */
[----:B------:R-:W-:Y:S01]  /*77f0*/  FFMA R24, R23, R29, R24 ;  /* 0x0000001d17187223 */ /* 0x000fe20000000018 */
[----:B------:R-:W-:Y:S01]  /*7800*/  FADD R20, R20, 1 ;  /* 0x3f80000014147421 */ /* 0x000fe20000000000 */
[----:B------:R-:W1:Y:S01]  /*7810*/  @P2 MUFU.EX2 R29, R21 ;  /* 0x00000015001d2308 */ /* 0x000e620000000800 */
[----:B------:R-:W-:Y:S01]  /*7820*/  FSEL R30, |R28|, R25, P0 ;  /* 0x000000191c1e7208 */ /* 0x000fe20000000200 */
[----:B------:R-:W-:Y:S01]  /*7830*/  FFMA R22, R24, R22, R22 ;  /* 0x0000001618167223 */ /* 0x000fe20000000016 */
[----:B------:R-:W-:Y:S01]  /*7840*/  FSEL R25, R53, 8.4834944573231041431e-05, P0 ;  /* 0x38b1e96a35197808 */ /* 0x000fe20000000000 */
[----:B------:R-:W-:Y:S01]  /*7850*/  FMUL R7, R20, R7 ;  /* 0x0000000714077220 */ /* 0x000fe20000400000 */
        /* <DEDUP_REMOVED lines=17> */
[----:B------:R-:W-:Y:S02]  /*7970*/  FSEL R23, -R30, R28, P0 ;  /* 0x0000001c1e177208 */ /* 0x000fe40000000100 */
        /* <DEDUP_REMOVED lines=52> */
[----:B------:R-:W-:Y:S01]  /*7cc0*/  FMUL R23, R23, R6 ;  /* 0x0000000617177220 */ /* 0x000fe20000400000 */
[----:B------:R-:W-:Y:S01]  /*7cd0*/  FSEL R26, -R46, -0.00082130916416645050049, P0 ;  /* 0xba574d202e1a7808 */ /* 0x000fe20000000100 */
[----:B------:R-:W1:Y:S01]  /*7ce0*/  @P2 MUFU.EX2 R32, R24 ;  /* 0x0000001800202308 */ /* 0x000e620000000800 */
[----:B------:R-:W-:Y:S01]  /*7cf0*/  FFMA R25, R27, R25, R25 ;  /* 0x000000191b197223 */ /* 0x000fe20000000019 */
[----:B------:R-:W-:Y:S02]  /*7d00*/  FSEL R27, R41, 0.0052134888246655464172, P0 ;  /* 0x3baad5ea291b7808 */ /* 0x000fe40000000000 */
        /* <DEDUP_REMOVED lines=11> */
[----:B------:R-:W-:Y:S01]  /*7dc0*/  FSEL R26, -R33, R31, P0 ;  /* 0x0000001f211a7208 */ /* 0x000fe20000000100 */
[----:B------:R-:W-:Y:S01]  /*7dd0*/  FMUL R10, R10, 0.5 ;  /* 0x3f0000000a0a7820 */ /* 0x000fe20000400000 */
        /* <DEDUP_REMOVED lines=9> */
[----:B------:R-:W-:Y:S01]  /*7e70*/  FSEL R27, -R46, -0.00082130916416645050049, P2 ;  /* 0xba574d202e1b7808 */ /* 0x000fe20001000100 */
[----:B------:R-:W-:Y:S01]  /*7e80*/  FMUL R11, R24, R11 ;  /* 0x0000000b180b7220 */ /* 0x000fe20000400000 */
[----:B------:R-:W-:Y:S03]  /*7e90*/  FSEL R28, R41, 0.0052134888246655464172, P2 ;  /* 0x3baad5ea291c7808 */ /* 0x000fe60001000000 */
[----:B------:R-:W-:Y:S01]  /*7ea0*/  FFMA R27, R29, R47, R27 ;  /* 0x0000002f1d1b7223 */ /* 0x000fe2000000001b */
[----:B------:R-:W-:Y:S02]  /*7eb0*/  FSEL R29, -R45, -0.026868773624300956726, P2 ;  /* 0xbcdc1be72d1d7808 */ /* 0x000fe40001000100 */
[----:B------:R-:W-:Y:S01]  /*7ec0*/  F2FP.F16.F32.PACK_AB R23, R11, R23 ;  /* 0x000000170b17723e */ /* 0x000fe200000000ff */
        /* <DEDUP_REMOVED lines=8> */
[----:B------:R-:W-:Y:S01]  /*7f50*/  FFMA R27, R29, R47, R27 ;  /* 0x0000002f1d1b7223 */ /* 0x000fe2000000001b */
[----:B------:R-:W-:Y:S01]  /*7f60*/  FSEL R29, R42, 0.12837915122509002686, P2 ;  /* 0x3e0375d32a1d7808 */ /* 0x000fe20001000000 */
[C---:B------:R-:W-:Y:S01]  /*7f70*/  FMUL R30, R33.reuse, R33 ;  /* 0x00000021211e7220 */ /* 0x040fe20000400000 */
[----:B------:R-:W-:Y:S01]  /*7f80*/  FSETP.GE.AND P1, PT, |R33|, 1.0029599666595458984, PT ;  /* 0x3f8060fe2100780b */ /* 0x000fe20003f26200 */
[-C--:B------:R-:W-:Y:S01]  /*7f90*/  FFMA R28, R27, R47.reuse, R28 ;  /* 0x0000002f1b1c7223 */ /* 0x080fe2000000001c */
[----:B------:R-:W-:Y:S01]  /*7fa0*/  FSEL R27, -R47, R32, P2 ;  /* 0x000000202f1b7208 */ /* 0x000fe20001000100 */
[----:B------:R-:W1:Y:S01]  /*7fb0*/  @P0 MUFU.EX2 R48, R26 ;  /* 0x0000001a00300308 */ /* 0x000e620000000800 */
[----:B------:R-:W-:Y:S01]  /*7fc0*/  FADD R25, R25, 1 ;  /* 0x3f80000019197421 */ /* 0x000fe20000000000 */
[----:B------:R-:W-:Y:S01]  /*7fd0*/  FFMA R29, R28, R47, R29 ;  /* 0x0000002f1c1d7223 */ /* 0x000fe2000000001d */
[----:B------:R-:W-:Y:S02]  /*7fe0*/  FSEL R47, |R33|, R30, P1 ;  /* 0x0000001e212f7208 */ /* 0x000fe40000800200 */
[----:B------:R-:W-:Y:S01]  /*7ff0*/  FSEL R30, R53, 8.4834944573231041431e-05, P1 ;  /* 0x38b1e96a351e7808 */ /* 0x000fe20000800000 */
[----:B------:R-:W-:Y:S01]  /*8000*/  FMUL R8, R25, R8 ;  /* 0x0000000819087220 */ /* 0x000fe20000400000 */
[----:B------:R-:W-:Y:S01]  /*8010*/  FSEL R28, -R46, -0.00082130916416645050049, P1 ;  /* 0xba574d202e1c7808 */ /* 0x000fe20000800100 */
[----:B------:R-:W-:Y:S01]  /*8020*/  FFMA R27, R29, R27, R27 ;  /* 0x0000001b1d1b7223 */ /* 0x000fe2000000001b */
[----:B------:R-:W-:Y:S03]  /*8030*/  FSEL R29, R41, 0.0052134888246655464172, P1 ;  /* 0x3baad5ea291d7808 */ /* 0x000fe60000800000 */
[-C--:B------:R-:W-:Y:S01]  /*8040*/  FFMA R28, R30, R47.reuse, R28 ;  /* 0x0000002f1e1c7223 */ /* 0x080fe2000000001c */
[----:B------:R-:W-:Y:S03]  /*8050*/  FSEL R30, -R45, -0.026868773624300956726, P1 ;  /* 0xbcdc1be72d1e7808 */ /* 0x000fe60000800100 */
[-C--:B------:R-:W-:Y:S01]  /*8060*/  FFMA R29, R28, R47.reuse, R29 ;  /* 0x0000002f1c1d7223 */ /* 0x080fe2000000001d */
[----:B------:R-:W-:Y:S01]  /*8070*/  FSEL R28, R44, 0.11284004896879196167, P1 ;  /* 0x3de718af2c1c7808 */ /* 0x000fe20000800000 */
[----:B-1----:R-:W-:Y:S01]  /*8080*/  @P0 FADD R49, -R48, 1 ;  /* 0x3f80000030310421 */ /* 0x002fe20000000100 */
[C---:B------:R-:W-:Y:S01]  /*8090*/  FMUL R48, R12.reuse, 0.70710676908493041992 ;  /* 0x3f3504f30c307820 */ /* 0x040fe20000400000 */
[-C--:B------:R-:W-:Y:S01]  /*80a0*/  FFMA R30, R29, R47.reuse, R30 ;  /* 0x0000002f1d1e7223 */ /* 0x080fe2000000001e */
[----:B------:R-:W-:Y:S01]  /*80b0*/  FSEL R29, R43, -0.37612664699554443359, P1 ;  /* 0xbec093ac2b1d7808 */ /* 0x000fe20000800000 */
        /* <DEDUP_REMOVED lines=55> */
[C---:B------:R-:W-:Y:S01]  /*8430*/  FSETP.GE.AND P1, PT, |R49|.reuse, 1.0029599666595458984, PT ;  /* 0x3f8060fe3100780b */ /* 0x040fe20003f26200 */
[-C--:B------:R-:W-:Y:S01]  /*8440*/  FFMA R31, R30, R50.reuse, R31 ;  /* 0x000000321e1f7223 */ /* 0x080fe2000000001f */
        /* <DEDUP_REMOVED lines=10> */
[----:B------:R-:W-:Y:S01]  /*84f0*/  F2FP.F16.F32.PACK_AB R5, R15, R5 ;  /* 0x000000050f05723e */ /* 0x000fe200000000ff */
[-C--:B------:R-:W-:Y:S01]  /*8500*/  FFMA R31, R33, R51.reuse, R31 ;  /* 0x00000033211f7223 */ /* 0x080fe2000000001f */
[----:B------:R-:W-:Y:S03]  /*8510*/  FSEL R33, -R45, -0.026868773624300956726, P1 ;  /* 0xbcdc1be72d217808 */ /* 0x000fe60000800100 */
[-C--:B------:R-:W-:Y:S01]  /*8520*/  FFMA R32, R31, R51.reuse, R32 ;  /* 0x000000331f207223 */ /* 0x080fe20000000020 */
[----:B------:R-:W-:Y:S03]  /*8530*/  FSEL R31, R44, 0.11284004896879196167, P1 ;  /* 0x3de718af2c1f7808 */ /* 0x000fe60000800000 */
[-C--:B------:R-:W-:Y:S01]  /*8540*/  FFMA R33, R32, R51.reuse, R33 ;  /* 0x0000003320217223 */ /* 0x080fe20000000021 */
[----:B------:R-:W-:Y:S03]  /*8550*/  FSEL R32, R43, -0.37612664699554443359, P1 ;  /* 0xbec093ac2b207808 */ /* 0x000fe60000800000 */
[-C--:B------:R-:W-:Y:S01]  /*8560*/  FFMA R31, R33, R51.reuse, R31 ;  /* 0x00000033211f7223 */ /* 0x080fe2000000001f */
[----:B-1----:R-:W-:Y:S01]  /*8570*/  @P0 FADD R33, -R50, 1 ;  /* 0x3f80000032210421 */ /* 0x002fe20000000100 */
[C---:B------:R-:W-:Y:S01]  /*8580*/  FMUL R50, R19.reuse, 0.70710676908493041992 ;  /* 0x3f3504f313327820 */ /* 0x040fe20000400000 */
[----:B------:R-:W-:Y:S01]  /*8590*/  FMUL R19, R19, 0.5 ;  /* 0x3f00000013137820 */ /* 0x000fe20000400000 */
[-C--:B------:R-:W-:Y:S01]  /*85a0*/  FFMA R32, R31, R51.reuse, R32 ;  /* 0x000000331f207223 */ /* 0x080fe20000000020 */
[----:B------:R-:W-:Y:S02]  /*85b0*/  FSEL R31, R42, 0.12837915122509002686, P1 ;  /* 0x3e0375d32a1f7808 */ /* 0x000fe40000800000 */
[----:B------:R-:W-:Y:S01]  /*85c0*/  @P0 LOP3.LUT R29, R33, 0x80000000, R48, 0xb8, !PT ;  /* 0x80000000211d0812 */ /* 0x000fe200078eb830 */
[C---:B------:R-:W-:Y:S01]  /*85d0*/  FMUL R48, R50.reuse, R50 ;  /* 0x0000003232307220 */ /* 0x040fe20000400000 */
[----:B------:R-:W-:Y:S01]  /*85e0*/  FSETP.GE.AND P0, PT, |R50|, 1.0029599666595458984, PT ;  /* 0x3f8060fe3200780b */ /* 0x000fe20003f06200 */
[----:B------:R-:W-:Y:S01]  /*85f0*/  FFMA R31, R32, R51, R31 ;  /* 0x00000033201f7223 */ /* 0x000fe2000000001f */
[----:B------:R-:W-:Y:S01]  /*8600*/  FSEL R32, -R51, R49, P1 ;  /* 0x0000003133207208 */ /* 0x000fe20000800100 */
[----:B------:R-:W-:Y:S01]  /*8610*/  FADD R29, R29, 1 ;  /* 0x3f8000001d1d7421 */ /* 0x000fe20000000000 */
[----:B------:R-:W-:Y:S02]  /*8620*/  FSEL R33, -R46, -0.00082130916416645050049, P0 ;  /* 0xba574d202e217808 */ /* 0x000fe40000000100 */
[----:B------:R-:W-:Y:S01]  /*8630*/  FSEL R51, R53, 8.4834944573231041431e-05, P0 ;  /* 0x38b1e96a35337808 */ /* 0x000fe20000000000 */
[----:B------:R-:W-:Y:S01]  /*8640*/  FMUL R6, R29, R12 ;  /* 0x0000000c1d067220 */ /* 0x000fe20000400000 */
[----:B------:R-:W-:Y:S01]  /*8650*/  FSEL R46, |R50|, R48, P0 ;  /* 0x00000030322e7208 */ /* 0x000fe20000000200 */
[----:B------:R-:W-:Y:S01]  /*8660*/  FFMA R32, R31, R32, R32 ;  /* 0x000000201f207223 */ /* 0x000fe20000000020 */
[----:B------:R-:W-:Y:S01]  /*8670*/  FSEL R31, R41, 0.0052134888246655464172, P0 ;  /* 0x3baad5ea291f7808 */ /* 0x000fe20000000000 */
[----:B------:R-:W-:Y:S01]  /*8680*/  FMUL R53, R0, 0.5 ;  /* 0x3f00000000357820 */ /* 0x000fe20000400000 */
[----:B------:R-:W-:Y:S01]  /*8690*/  FSEL R0, -R45, -0.026868773624300956726, P0 ;  /* 0xbcdc1be72d007808 */ /* 0x000fe20000000100 */
[-C--:B------:R-:W-:Y:S01]  /*86a0*/  FFMA R33, R51, R46.reuse, R33 ;  /* 0x0000002e33217223 */ /* 0x080fe20000000021 */
[----:B------:R-:W-:Y:S01]  /*86b0*/  LEA R48, R90, UR41, 0x1 ;  /* 0x000000295a307c11 */ /* 0x000fe2000f8e08ff */
[----:B------:R-:W-:Y:S02]  /*86c0*/  FMUL R16, R16, R53 ;  /* 0x0000003510107220 */ /* 0x000fe40000400000 */
[-C--:B------:R-:W-:Y:S01]  /*86d0*/  FFMA R31, R33, R46.reuse, R31 ;  /* 0x0000002e211f7223 */ /* 0x080fe2000000001f */
[C---:B------:R-:W-:Y:S01]  /*86e0*/  IADD3 R51, PT, PT, R48.reuse, 0x200, RZ ;  /* 0x0000020030337810 */ /* 0x040fe20007ffe0ff */
[----:B------:R-:W-:Y:S01]  /*86f0*/  FMUL R33, R3, 0.5 ;  /* 0x3f00000003217820 */ /* 0x000fe20000400000 */
[----:B------:R-:W-:Y:S01]  /*8700*/  FSEL R3, R43, -0.37612664699554443359, P0 ;  /* 0xbec093ac2b037808 */ /* 0x000fe20000000000 */
[-C--:B------:R-:W-:Y:S01]  /*8710*/  FFMA R0, R31, R46.reuse, R0 ;  /* 0x0000002e1f007223 */ /* 0x080fe20000000000 */
[----:B------:R-:W-:Y:S01]  /*8720*/  IADD3 R41, PT, PT, R48, 0x210, RZ ;  /* 0x0000021030297810 */ /* 0x000fe20007ffe0ff */
[----:B------:R-:W-:Y:S01]  /*8730*/  FMUL R31, R2, 0.5 ;  /* 0x3f000000021f7820 */ /* 0x000fe20000400000 */
[----:B------:R-:W-:Y:S01]  /*8740*/  FSEL R2, R44, 0.11284004896879196167, P0 ;  /* 0x3de718af2c027808 */ /* 0x000fe20000000000 */
[----:B------:R-:W-:Y:S01]  /*8750*/  FMUL R18, R18, R33 ;  /* 0x0000002112127220 */ /* 0x000fe20000400000 */
[----:B------:R-:W-:Y:S01]  /*8760*/  @P6 IADD3 R41, PT, PT, R51, -0x10, RZ ;  /* 0xfffffff033296810 */ /* 0x000fe20007ffe0ff */
[----:B------:R-:W-:Y:S01]  /*8770*/  FMUL R17, R17, R31 ;  /* 0x0000001f11117220 */ /* 0x000fe20000400000 */
[----:B------:R-:W-:Y:S01]  /*8780*/  FMUL R31, R4, 0.5 ;  /* 0x3f000000041f7820 */ /* 0x000fe20000400000 */
[----:B------:R-:W-:Y:S01]  /*8790*/  FFMA R2, R0, R46, R2 ;  /* 0x0000002e00027223 */ /* 0x000fe20000000002 */
[----:B------:R-:W-:Y:S01]  /*87a0*/  FSEL R0, R42, 0.12837915122509002686, P0 ;  /* 0x3e0375d32a007808 */ /* 0x000fe20000000000 */
[----:B------:R-:W1:Y:S01]  /*87b0*/  @P2 MUFU.EX2 R4, R30 ;  /* 0x0000001e00042308 */ /* 0x000e620000000800 */
[----:B------:R-:W-:Y:S01]  /*87c0*/  F2FP.F16.F32.PACK_AB R20, R17, R16 ;  /* 0x000000101114723e */ /* 0x000fe200000000ff */
[----:B------:R-:W-:Y:S01]  /*87d0*/  FFMA R3, R2, R46, R3 ;  /* 0x0000002e02037223 */ /* 0x000fe20000000003 */
[----:B------:R-:W-:Y:S01]  /*87e0*/  FSEL R2, -R46, R50, P0 ;  /* 0x000000322e027208 */ /* 0x000fe20000000100 */
[----:B------:R-:W-:Y:S01]  /*87f0*/  FADD R33, R21, 1 ;  /* 0x3f80000015217421 */ /* 0x000fe20000000000 */
[----:B------:R-:W-:Y:S01]  /*8800*/  F2FP.F16.F32.PACK_AB R21, R7, R18 ;  /* 0x000000120715723e */ /* 0x000fe200000000ff */
[----:B------:R-:W-:Y:S02]  /*8810*/  FFMA R0, R3, R46, R0 ;  /* 0x0000002e03007223 */ /* 0x000fe40000000000 */
[----:B------:R-:W-:Y:S02]  /*8820*/  FMUL R31, R33, R31 ;  /* 0x0000001f211f7220 */ /* 0x000fe40000400000 */
[----:B------:R-:W-:Y:S02]  /*8830*/  FFMA R2, R0, R2, R2 ;  /* 0x0000000200027223 */ /* 0x000fe40000000002 */
[----:B------:R-:W2:Y:S01]  /*8840*/  @P1 MUFU.EX2 R0, R32 ;  /* 0x0000002000001308 */ /* 0x000ea20000000800 */
[----:B------:R-:W-:Y:S01]  /*8850*/  F2FP.F16.F32.PACK_AB R22, R22, R31 ;  /* 0x0000001f1616723e */ /* 0x000fe200000000ff */
[----:B-1----:R-:W-:Y:S08]  /*8860*/  @P2 FADD R4, -R4, 1 ;  /* 0x3f80000004042421 */ /* 0x002ff00000000100 */
[----:B------:R-:W1:Y:S01]  /*8870*/  @P0 MUFU.EX2 R3, R2 ;  /* 0x0000000200030308 */ /* 0x000e620000000800 */
[----:B------:R-:W-:Y:S02]  /*8880*/  @P2 LOP3.LUT R30, R4, 0x80000000, R47, 0xb8, !PT ;  /* 0x80000000041e2812 */ /* 0x000fe400078eb82f */
[----:B------:R-:W-:Y:S02]  /*8890*/  F2FP.F16.F32.PACK_AB R4, R9, R8 ;  /* 0x000000080904723e */ /* 0x000fe400000000ff */
[----:B------:R-:W-:Y:S01]  /*88a0*/  ISETP.NE.AND P2, PT, R85, RZ, PT ;  /* 0x000000ff5500720c */ /* 0x000fe20003f45270 */
[----:B------:R-:W-:Y:S01]  /*88b0*/  FADD R30, R30, 1 ;  /* 0x3f8000001e1e7421 */ /* 0x000fe20000000000 */
[----:B--2---:R-:W-:Y:S03]  /*88c0*/  @P1 FADD R0, -R0, 1 ;  /* 0x3f80000000001421 */ /* 0x004fe60000000100 */
[----:B------:R-:W-:Y:S02]  /*88d0*/  FMUL R13, R30, R13 ;  /* 0x0000000d1e0d7220 */ /* 0x000fe40000400000 */
[----:B------:R-:W-:Y:S02]  /*88e0*/  @P1 LOP3.LUT R32, R0, 0x80000000, R49, 0xb8, !PT ;  /* 0x8000000000201812 */ /* 0x000fe400078eb831 */
[----:B------:R-:W-:Y:S01]  /*88f0*/  ISETP.NE.AND P1, PT, R37, 0x3, PT ;  /* 0x000000032500780c */ /* 0x000fe20003f25270 */
[----:B-1----:R-:W-:Y:S01]  /*8900*/  @P0 FADD R3, -R3, 1 ;  /* 0x3f80000003030421 */ /* 0x002fe20000000100 */
[----:B------:R-:W-:Y:S01]  /*8910*/  F2FP.F16.F32.PACK_AB R6, R13, R6 ;  /* 0x000000060d06723e */ /* 0x000fe200000000ff */
[----:B------:R-:W-:Y:S03]  /*8920*/  FADD R32, R32, 1 ;  /* 0x3f80000020207421 */ /* 0x000fe60000000000 */
[----:B------:R-:W-:Y:S01]  /*8930*/  @P0 LOP3.LUT R2, R3, 0x80000000, R50, 0xb8, !PT ;  /* 0x8000000003020812 */ /* 0x000fe200078eb832 */
[----:B------:R-:W-:Y:S04]  /*8940*/  FMUL R7, R32, R14 ;  /* 0x0000000e20077220 */ /* 0x000fe80000400000 */
[----:B------:R-:W-:Y:S02]  /*8950*/  FADD R2, R2, 1 ;  /* 0x3f80000002027421 */ /* 0x000fe40000000000 */
[----:B------:R-:W-:Y:S01]  /*8960*/  @!P1 IADD3 R65, PT, PT, R65, 0x160, RZ ;  /* 0x0000016041419810 */ /* 0x000fe20007ffe0ff */
[----:B------:R-:W-:Y:S01]  /*8970*/  @!P1 NOP ;  /* 0x0000000000009918 */ /* 0x000fe20000000000 */
[----:B------:R-:W-:Y:S02]  /*8980*/  FMUL R2, R2, R19 ;  /* 0x0000001302027220 */ /* 0x000fe40000400000 */
[----:B------:R-:W-:Y:S03]  /*8990*/  @!P1 LOP3.LUT R65, R65, 0xfefffff8, RZ, 0xc0, !PT ;  /* 0xfefffff841419812 */ /* 0x000fe600078ec0ff */
[----:B------:R-:W-:Y:S01]  /*89a0*/  F2FP.F16.F32.PACK_AB R7, R2, R7 ;  /* 0x000000070207723e */ /* 0x000fe200000000ff */
[----:B------:R1:W-:Y:S01]  /*89b0*/  @!P1 SYNCS.ARRIVE.TRANS64.RED.A1T0 RZ, [R65+URZ], RZ ;  /* 0x000000ff41ff99a7 */ /* 0x0003e200081004ff */
[----:B------:R1:W-:Y:S01]  /*89c0*/  STS.128 [R48+0x200], R20 ;  /* 0x0002001430007388 */ /* 0x0003e20000000c00 */
[----:B------:R-:W-:Y:S04]  /*89d0*/  @!P1 IADD3 R2, PT, PT, R38, 0x1, RZ ;  /* 0x0000000126029810 */ /* 0x000fe80007ffe0ff */
[C---:B------:R-:W-:Y:S03]  /*89e0*/  @!P1 ISETP.NE.AND P0, PT, R2.reuse, 0x4, PT ;  /* 0x000000040200980c */ /* 0x040fe60003f05270 */
[----:B------:R1:W-:Y:S01]  /*89f0*/  STS.128 [R41], R4 ;  /* 0x0000000429007388 */ /* 0x0003e20000000c00 */
[----:B------:R-:W-:Y:S02]  /*8a00*/  @!P1 SEL R0, RZ, 0x1, P0 ;  /* 0x00000001ff009807 */ /* 0x000fe40000000000 */
[----:B------:R-:W-:Y:S02]  /*8a10*/  @!P1 SEL R38, R2, RZ, P0 ;  /* 0x000000ff02269207 */ /* 0x000fe40000000000 */
[----:B------:R-:W-:Y:S01]  /*8a20*/  @!P1 LOP3.LUT R82, R82, R0, RZ, 0x3c, !PT ;  /* 0x0000000052529212 */ /* 0x000fe200078e3cff */
[----:B------:R-:W-:Y:S01]  /*8a30*/  @!PT LDS RZ, [RZ] ;  /* 0x00000000fffff984 */ /* 0x000fe20000000800 */
[----:B------:R-:W-:Y:S01]  /*8a40*/  @!PT LDS RZ, [RZ] ;  /* 0x00000000fffff984 */ /* 0x000fe20000000800 */
[----:B------:R-:W-:Y:S01]  /*8a50*/  @!PT LDS RZ, [RZ] ;  /* 0x00000000fffff984 */ /* 0x000fe20000000800 */
[----:B------:R-:W-:Y:S01]  /*8a60*/  @!PT LDS RZ, [RZ] ;  /* 0x00000000fffff984 */ /* 0x000fe20000000800 */
[----:B------:R2:W-:Y:S06]  /*8a70*/  MEMBAR.ALL.CTA ;  /* 0x0000000000007992 */ /* 0x0005ec0000008000 */
[----:B--2---:R-:W2:Y:S02]  /*8a80*/  FENCE.VIEW.ASYNC.S ;  /* 0x00000000000073c6 */ /* 0x004ea40000000000 */
[----:B--2---:R-:W-:Y:S06]  /*8a90*/  BAR.SYNC.DEFER_BLOCKING 0x1, 0x80 ;  /* 0x0042000000007b1d */ /* 0x004fec0000010000 */
[----:B------:R-:W-:Y:S05]  /*8aa0*/  @P2 BRA `(.L_x_131) ;  /* 0x0000000000682947 */ /* 0x000fea0003800000 */
[----:B------:R-:W-:Y:S01]  /*8ab0*/  UIADD3 UR8, UP0, UPT, UR46, 0x680, URZ ;  /* 0x000006802e087890 */ /* 0x000fe2000ff1e0ff */
[----:B------:R-:W-:Y:S01]  /*8ac0*/  R2UR UR6, R69 ;  /* 0x00000000450672ca */ /* 0x000fe200000e0000 */
[----:B------:R-:W-:Y:S01]  /*8ad0*/  ULEA UR10, UR43, UR41, 0xc ;  /* 0x000000292b0a7291 */ /* 0x000fe2000f8e60ff */
[----:B------:R-:W-:Y:S01]  /*8ae0*/  PLOP3.LUT P0, PT, PT, PT, PT, 0x80, 0x8 ;  /* 0x000000000008781c */ /* 0x000fe20003f0f070 */
[----:B------:R-:W-:Y:S01]  /*8af0*/  UIADD3.X UR9, UPT, UPT, URZ, UR47, URZ, UP0, !UPT ;  /* 0x0000002fff097290 */ /* 0x000fe200087fe4ff */
[----:B------:R-:W-:Y:S01]  /*8b00*/  IMAD.IADD R0, R67, 0x1, R35 ;  /* 0x0000000143007824 */ /* 0x000fe200078e0223 */
[----:B------:R-:W-:Y:S11]  /*8b10*/  UIADD3 UR4, UPT, UPT, UR10, 0x200, URZ ;  /* 0x000002000a047890 */ /* 0x000ff6000fffe0ff */
[----:B------:R-:W-:Y:S01]  /*8b20*/  @!UPT UIADD3 URZ, UPT, UPT, URZ, URZ, URZ ;  /* 0x000000fffffff290 */ /* 0x000fe2000fffe0ff */
.L_x_132:
[----:B------:R-:W-:Y:S02]  /*8b30*/  PLOP3.LUT P1, PT, P1, P0, PT, 0xf2, 0x2f ;  /* 0x00000000002f781c */ /* 0x000fe40000f21e72 */
[----:B------:R-:W-:Y:S01]  /*8b40*/  @P0 R2UR P1, UR5, R0 ;  /* 0x00000000000502ca */ /* 0x000fe20000020000 */
[----:B------:R-:W-:Y:S07]  /*8b50*/  UMOV UR7, UR36 ;  /* 0x0000002400077c82 */ /* 0x000fee0008000000 */
[----:B------:R-:W-:Y:S05]  /*8b60*/  @P0 PLOP3.LUT P0, PT, P1, PT, PT, 0x80, 0x8 ;  /* 0x000000000008081c */ /* 0x000fea0000f0f070 */
[----:B------:R2:W-:Y:S08]  /*8b70*/  UTMASTG.3D [UR4], [UR8] ;  /* 0x00000004080073b5 */ /* 0x0005f00008010000 */
[----:B--2---:R-:W-:Y:S05]  /*8b80*/  @P0 BRA.U.ANY `(.L_x_132) ;  /* 0xfffffffd00e80947 */ /* 0x004fea000393ffff */
[----:B------:R-:W-:Y:S01]  /*8b90*/  R2UR UR6, R69 ;  /* 0x00000000450672ca */ /* 0x000fe200000e0000 */
[----:B------:R-:W-:Y:S01]  /*8ba0*/  UIADD3 UR4, UPT, UPT, UR10, 0xa00, URZ ;  /* 0x00000a000a047890 */ /* 0x000fe2000fffe0ff */
[----:B------:R-:W-:Y:S01]  /*8bb0*/  PLOP3.LUT P0, PT, PT, PT, PT, 0x80, 0x8 ;  /* 0x000000000008781c */ /* 0x000fe20003f0f070 */
[----:B------:R-:W-:Y:S11]  /*8bc0*/  VIADD R0, R0, 0x40 ;  /* 0x0000004000007836 */ /* 0x000ff60000000000 */
[----:B------:R-:W-:Y:S01]  /*8bd0*/  @!UPT UIADD3 URZ, UPT, UPT, URZ, URZ, URZ ;  /* 0x000000fffffff290 */ /* 0x000fe2000fffe0ff */
.L_x_133:
[----:B------:R-:W-:Y:S02]  /*8be0*/  PLOP3.LUT P1, PT, P1, P0, PT, 0xf2, 0x2f ;  /* 0x00000000002f781c */ /* 0x000fe40000f21e72 */
[----:B------:R-:W-:Y:S01]  /*8bf0*/  @P0 R2UR P1, UR5, R0 ;  /* 0x00000000000502ca */ /* 0x000fe20000020000 */
[----:B------:R-:W-:Y:S07]  /*8c00*/  UMOV UR7, UR36 ;  /* 0x0000002400077c82 */ /* 0x000fee0008000000 */
[----:B------:R-:W-:Y:S05]  /*8c10*/  @P0 PLOP3.LUT P0, PT, P1, PT, PT, 0x80, 0x8 ;  /* 0x000000000008081c */ /* 0x000fea0000f0f070 */
[----:B------:R2:W-:Y:S08]  /*8c20*/  UTMASTG.3D [UR4], [UR8] ;  /* 0x00000004080073b5 */ /* 0x0005f00008010000 */
[----:B--2---:R-:W-:Y:S05]  /*8c30*/  @P0 BRA.U.ANY `(.L_x_133) ;  /* 0xfffffffd00e80947 */ /* 0x004fea000393ffff */
[----:B------:R0:W-:Y:S02]  /*8c40*/  UTMACMDFLUSH ;  /* 0x00000000000079b7 */ /* 0x0001e40000000000 */
.L_x_131:
[----:B------:R-:W-:Y:S05]  /*8c50*/  BSYNC.RECONVERGENT B0 ;  /* 0x0000000000007941 */ /* 0x000fea0003800200 */
.L_x_130:
[----:B------:R-:W-:Y:S01]  /*8c60*/  UIADD3 UR43, UPT, UPT, UR43, 0x1, URZ ;  /* 0x000000012b2b7890 */ /* 0x000fe2000fffe0ff */
[----:B------:R-:W-:Y:S03]  /*8c70*/  BSSY.RECONVERGENT B0, `(.L_x_134) ;  /* 0x0000007000007945 */ /* 0x000fe60003800200 */
[----:B------:R-:W-:Y:S04]  /*8c80*/  UISETP.NE.AND UP0, UPT, UR43, 0x4, UPT ;  /* 0x000000042b00788c */ /* 0x000fe8000bf05270 */
[----:B------:R-:W-:Y:S02]  /*8c90*/  USEL UR4, URZ, 0x1, UP0 ;  /* 0x00000001ff047887 */ /* 0x000fe40008000000 */
[----:B------:R-:W-:Y:S02]  /*8ca0*/  USEL UR43, UR43, URZ, UP0 ;  /* 0x000000ff2b2b7287 */ /* 0x000fe40008000000 */
[----:B------:R-:W-:Y:S01]  /*8cb0*/  ULOP3.LUT UR44, UR44, UR4, URZ, 0x3c, !UPT ;  /* 0x000000042c2c7292 */ /* 0x000fe2000f8e3cff */
[----:B------:R-:W-:Y:S11]  /*8cc0*/  @P2 BRA `(.L_x_135) ;  /* 0x0000000000042947 */ /* 0x000ff60003800000 */
[----:B------:R-:W-:Y:S04]  /*8cd0*/  DEPBAR.LE SB0, 0x1 ;  /* 0x000080400000791a */ /* 0x000fe80000000000 */
.L_x_135:
[----:B------:R-:W-:Y:S05]  /*8ce0*/  BSYNC.RECONVERGENT B0 ;  /* 0x0000000000007941 */ /* 0x000fea0003800200 */
.L_x_134:
[----:B------:R-:W-:Y:S01]  /*8cf0*/  BAR.SYNC.DEFER_BLOCKING 0x1, 0x80 ;  /* 0x0042000000007b1d */ /* 0x000fe20000010000 */
[----:B------:R-:W-:Y:S01]  /*8d00*/  ISETP.NE.AND P3, PT, R89, RZ, PT ;  /* 0x000000ff5900720c */ /* 0x000fe20003f65270 */
[----:B------:R-:W-:Y:S05]  /*8d10*/  VIADD R74, R74, 0x1 ;  /* 0x000000014a4a7836 */ /* 0x000fea0000000000 */
[----:B------:R-:W-:Y:S01]  /*8d20*/  ISETP.GE.U32.AND P0, PT, R74, 0x2, PT ;  /* 0x000000024a00780c */ /* 0x000fe20003f06070 */
[----:B------:R-:W-:Y:S11]  /*8d30*/  BSSY.RECONVERGENT B0, `(.L_x_136) ;  /* 0x000000b000007945 */ /* 0x000ff60003800200 */
[----:B------:R-:W-:Y:S01]  /*8d40*/  @!UPT UIADD3 URZ, UPT, UPT, URZ, URZ, URZ ;  /* 0x000000fffffff290 */ /* 0x000fe2000fffe0ff */
[----:B------:R-:W-:Y:S05]  /*8d50*/  @!P0 BRA `(.L_x_137) ;  /* 0x0000000000208947 */ /* 0x000fea0003800000 */
[C---:B------:R-:W-:Y:S01]  /*8d60*/  @!P3 LEA R2, R80.reuse, UR41, 0x3 ;  /* 0x000000295002bc11 */ /* 0x040fe2000f8e18ff */
[----:B------:R-:W-:Y:S02]  /*8d70*/  IMAD.U32 R0, RZ, RZ, UR37 ;  /* 0x00000025ff007e24 */ /* 0x000fe4000f8e00ff */
[----:B------:R-:W-:Y:S02]  /*8d80*/  VIADD R80, R80, 0x1 ;  /* 0x0000000150507836 */ /* 0x000fe40000000000 */
[----:B------:R-:W-:Y:S03]  /*8d90*/  @!P3 VIADD R2, R2, 0xf0 ;  /* 0x000000f00202b836 */ /* 0x000fe60000000000 */
[----:B------:R-:W-:Y:S02]  /*8da0*/  ISETP.NE.AND P0, PT, R80, 0x4, PT ;  /* 0x000000045000780c */ /* 0x000fe40003f05270 */
[----:B------:R-:W-:Y:S02]  /*8db0*/  @!P3 PRMT R0, R0, 0x654, R2 ;  /* 0x000006540000b816 */ /* 0x000fe40000000002 */
[----:B------:R-:W-:Y:S02]  /*8dc0*/  SEL R80, R80, RZ, P0 ;  /* 0x000000ff50507207 */ /* 0x000fe40000000000 */
[----:B------:R2:W-:Y:S07]  /*8dd0*/  @!P3 SYNCS.ARRIVE.TRANS64.RED.A1T0 RZ, [R0+URZ], RZ ;  /* 0x000000ff00ffb9a7 */ /* 0x0005ee00081004ff */
.L_x_137:
[----:B------:R-:W-:Y:S05]  /*8de0*/  BSYNC.RECONVERGENT B0 ;  /* 0x0000000000007941 */ /* 0x000fea0003800200 */
.L_x_136:
[C---:B------:R-:W-:Y:S01]  /*8df0*/  ISETP.EQ.OR P2, PT, R37.reuse, 0x3, P3 ;  /* 0x000000032500780c */ /* 0x040fe20001f42670 */
[----:B------:R-:W-:Y:S01]  /*8e00*/  VIADD R37, R37, 0x1 ;  /* 0x0000000125257836 */ /* 0x000fe20000000000 */
[----:B------:R-:W-:Y:S04]  /*8e10*/  SEL R75, R75, 0x1, P3 ;  /* 0x000000014b4b7807 */ /* 0x000fe80001800000 */
[----:B------:R-:W-:Y:S07]  /*8e20*/  ISETP.NE.AND P0, PT, R37, 0x4, PT ;  /* 0x000000042500780c */ /* 0x000fee0003f05270 */
[----:B------:R-:W-:Y:S02]  /*8e30*/  @!P2 LEA R2, R73, UR41, 0x3 ;  /* 0x000000294902ac11 */ /* 0x000fe4000f8e18ff */
[----:B--2---:R-:W-:Y:S04]  /*8e40*/  @!P2 SHF.L.U32 R0, R76, 0x1f, RZ ;  /* 0x0000001f4c00a819 */ /* 0x004fe800000006ff */
[----:B------:R-:W2:Y:S02]  /*8e50*/  @!P2 SYNCS.PHASECHK.TRANS64.TRYWAIT P1, [R2+URZ+0xd0], R0 ;  /* 0x0000d0000200a5a7 */ /* 0x000ea400080211ff */
[----:B--2---:R-:W-:Y:S01]  /*8e60*/  @!P2 SEL R75, RZ, 0x1, !P1 ;  /* 0x00000001ff4ba807 */ /* 0x004fe20004800000 */
[----:B------:R-:W-:Y:S06]  /*8e70*/  @P0 BRA `(.L_x_138) ;  /* 0xffffffd8005c0947 */ /* 0x000fec000383ffff */
[----:B------:R-:W-:Y:S01]  /*8e80*/  ISETP.NE.AND P3, PT, R88, RZ, PT ;  /* 0x000000ff5800720c */ /* 0x000fe20003f65270 */
[----:B------:R-:W-:Y:S01]  /*8e90*/  UIADD3 UR42, UPT, UPT, UR42, 0x4, URZ ;  /* 0x000000042a2a7890 */ /* 0x000fe2000fffe0ff */
[----:B------:R-:W-:Y:S01]  /*8ea0*/  ISETP.NE.AND P0, PT, R70, 0x2, PT ;  /* 0x000000024600780c */ /* 0x000fe20003f05270 */
[----:B-1----:R-:W-:Y:S02]  /*8eb0*/  IMAD.IADD R22, R77, 0x1, R54 ;  /* 0x000000014d167824 */ /* 0x002fe400078e0236 */
[----:B------:R-:W-:Y:S01]  /*8ec0*/  IMAD.IADD R23, R78, 0x1, R55 ;  /* 0x000000014e177824 */ /* 0x000fe200078e0237 */
[----:B------:R-:W-:Y:S02]  /*8ed0*/  SEL R0, RZ, 0x1, P0 ;  /* 0x00000001ff007807 */ /* 0x000fe40000000000 */
[----:B------:R-:W-:Y:S02]  /*8ee0*/  SEL R70, R70, RZ, P0 ;  /* 0x000000ff46467207 */ /* 0x000fe40000000000 */
[----:B------:R-:W-:-:S03]  /*8ef0*/  LOP3.LUT R81, R81, R0, RZ, 0x3c, !PT ;  /* 0x0000000051517212 */ /* 0x000fc600078e3cff */
[----:B------:R-:W-:Y:S01]  /*8f00*/  @P3 R2UR UR36, R79 ;  /* 0x000000004f2432ca */ /* 0x000fe200000e0000 */
[----:B------:R-:W-:-:S14]  /*8f10*/  @P3 BRA `(.L_x_139) ;  /* 0xffffffc800fc3947 */ /* 0x000fdc000383ffff */
[----:B------:R-:W-:-:S09]  /*8f20*/  UISETP.NE.AND UP0, UPT, UR45, URZ, UPT ;  /* 0x000000ff2d00728c */ /* 0x000fd2000bf05270 */
[----:B------:R-:W-:Y:S05]  /*8f30*/  BRA.U !UP0, `(.L_x_140) ;  /* 0x0000000108487547 */ /* 0x000fea000b800000 */
[----:B------:R-:W1:Y:S02]  /*8f40*/  LDCU.64 UR4, c[0x0][0x890] ;  /* 0x00011200ff0477ac */ /* 0x000e640008000a00 */
[----:B-1----:R-:W-:-:S04]  /*8f50*/  UISETP.NE.U32.AND UP0, UPT, UR4, URZ, UPT ;  /* 0x000000ff0400728c */ /* 0x002fc8000bf05070 */
[----:B------:R-:W-:-:S09]  /*8f60*/  UISETP.NE.AND.EX UP0, UPT, UR5, URZ, UPT, UP0 ;  /* 0x000000ff0500728c */ /* 0x000fd2000bf05300 */
[----:B------:R-:W-:Y:S05]  /*8f70*/  BRA.U UP0, `(.L_x_141) ;  /* 0x00000001000c7547 */ /* 0x000fea000b800000 */
[----:B------:R-:W-:-:S13]  /*8f80*/  FSETP.NEU.AND P0, PT, R52, RZ, PT ;  /* 0x000000ff3400720b */ /* 0x000fda0003f0d000 */
[----:B------:R-:W-:Y:S05]  /*8f90*/  @!P0 EXIT ;  /* 0x000000000000894d */ /* 0x000fea0003800000 */
[----:B------:R-:W-:Y:S05]  /*8fa0*/  BRA `(.L_x_140) ;  /* 0x00000000002c7947 */ /* 0x000fea0003800000 */
.L_x_141:
[----:B------:R-:W-:Y:S01]  /*8fb0*/  ISETP.NE.AND P0, PT, R66, RZ, PT ;  /* 0x000000ff4200720c */ /* 0x000fe20003f05270 */
[----:B------:R-:W-:-:S12]  /*8fc0*/  BSSY.RECONVERGENT B0, `(.L_x_140) ;  /* 0x0000009000007945 */ /* 0x000fd80003800200 */
[----:B------:R-:W-:Y:S05]  /*8fd0*/  @P0 BRA `(.L_x_142) ;  /* 0x0000000000140947 */ /* 0x000fea0003800000 */
[----:B------:R-:W1:Y:S02]  /*8fe0*/  LDCU.64 UR4, c[0x0][0x888] ;  /* 0x00011100ff0477ac */ /* 0x000e640008000a00 */
[----:B-1----:R-:W-:-:S04]  /*8ff0*/  ISETP.NE.U32.AND P0, PT, RZ, UR4, PT ;  /* 0x00000004ff007c0c */ /* 0x002fc8000bf05070 */
[----:B------:R-:W-:-:S13]  /*9000*/  ISETP.NE.AND.EX P0, PT, RZ, UR5, PT, P0 ;  /* 0x00000005ff007c0c */ /* 0x000fda000bf05300 */
[----:B------:R-:W-:Y:S05]  /*9010*/  @!P0 EXIT ;  /* 0x000000000000894d */ /* 0x000fea0003800000 */
[----:B------:R-:W-:Y:S05]  /*9020*/  BRA `(.L_x_143) ;  /* 0x0000000000087947 */ /* 0x000fea0003800000 */
.L_x_142:
[----:B------:R-:W-:-:S13]  /*9030*/  FSETP.NEU.AND P0, PT, R52, RZ, PT ;  /* 0x000000ff3400720b */ /* 0x000fda0003f0d000 */
[----:B------:R-:W-:Y:S05]  /*9040*/  @!P0 EXIT ;  /* 0x000000000000894d */ /* 0x000fea0003800000 */
.L_x_143:
[----:B------:R-:W-:Y:S05]  /*9050*/  BSYNC.RECONVERGENT B0 ;  /* 0x0000000000007941 */ /* 0x000fea0003800200 */
.L_x_140:
[----:B------:R-:W-:Y:S01]  /*9060*/  LEA R2, R80, UR41, 0x3 ;  /* 0x0000002950027c11 */ /* 0x000fe2000f8e18ff */
[----:B------:R-:W-:Y:S01]  /*9070*/  IMAD.U32 R0, RZ, RZ, UR37 ;  /* 0x00000025ff007e24 */ /* 0x000fe2000f8e00ff */
[----:B------:R-:W-:-:S04]  /*9080*/  DEPBAR.LE SB0, 0x0 ;  /* 0x000080000000791a */ /* 0x000fc80000000000 */
[----:B------:R-:W-:-:S05]  /*9090*/  VIADD R2, R2, 0xf0 ;  /* 0x000000f002027836 */ /* 0x000fca0000000000 */
[----:B------:R-:W-:-:S04]  /*90a0*/  PRMT R0, R0, 0x654, R2 ;  /* 0x0000065400007816 */ /* 0x000fc80000000002 */
[----:B------:R-:W-:Y:S01]  /*90b0*/  SYNCS.ARRIVE.TRANS64.RED.A1T0 RZ, [R0+URZ], RZ ;  /* 0x000000ff00ff79a7 */ /* 0x000fe200081004ff */
[----:B------:R-:W-:Y:S05]  /*90c0*/  EXIT ;  /* 0x000000000000794d */ /* 0x000fea0003800000 */
.L_x_25:
[----:B--2---:R2:W4:Y:S02]  /*90d0*/  SYNCS.PHASECHK.TRANS64.TRYWAIT P0, [R2+URZ+0x190], R3 ;  /* 0x00019003020075a7 */ /* 0x00452400080011ff */
[----:B----4-:R-:W-:Y:S05]  /*90e0*/  @!P0 NANOSLEEP.SYNCS 0x989680 ;  /* 0x009896800000895d */ /* 0x010fea0003900000 */
[----:B------:R-:W4:Y:S02]  /*90f0*/  @!P0 SYNCS.PHASECHK.TRANS64 P0, [R2+URZ+0x190], R3 ;  /* 0x00019003020085a7 */ /* 0x000f2400080010ff */
[----:B----4-:R-:W-:Y:S05]  /*9100*/  @!P0 BRA `(.L_x_25) ;  /* 0xfffffffc00f08947 */ /* 0x010fea000383ffff */
[----:B------:R-:W-:Y:S05]  /*9110*/  BRA `(.L_x_144) ;  /* 0xffffff8400f87947 */ /* 0x000fea000383ffff */
.L_x_28:
[----:B------:R-:W-:-:S07]  /*9120*/  MOV R2, UR33 ;  /* 0x0000002100027c02 */ /* 0x000fce0008000f00 */
.L_x_145:
[----:B-1----:R1:W2:Y:S02]  /*9130*/  SYNCS.PHASECHK.TRANS64.TRYWAIT P0, [R2+URZ+0x68], R4 ;  /* 0x00006804020075a7 */ /* 0x0022a400080011ff */
[----:B--2---:R-:W-:Y:S05]  /*9140*/  @!P0 NANOSLEEP.SYNCS 0x989680 ;  /* 0x009896800000895d */ /* 0x004fea0003900000 */
[----:B------:R-:W2:Y:S02]  /*9150*/  @!P0 SYNCS.PHASECHK.TRANS64 P0, [R2+URZ+0x68], R4 ;  /* 0x00006804020085a7 */ /* 0x000ea400080010ff */
[----:B--2---:R-:W-:Y:S05]  /*9160*/  @!P0 BRA `(.L_x_145) ;  /* 0xfffffffc00f08947 */ /* 0x004fea000383ffff */
[----:B------:R-:W-:Y:S05]  /*9170*/  BRA `(.L_x_27) ;  /* 0xffffff88005c7947 */ /* 0x000fea000383ffff */
.L_x_35:
[----:B-1----:R-:W-:-:S07]  /*9180*/  MOV R2, UR17 ;  /* 0x0000001100027c02 */ /* 0x002fce0008000f00 */
.L_x_146:
[----:B-1----:R1:W2:Y:S02]  /*9190*/  SYNCS.PHASECHK.TRANS64.TRYWAIT P0, [R2+URZ+0x68], R4 ;  /* 0x00006804020075a7 */ /* 0x0022a400080011ff */
[----:B--2---:R-:W-:Y:S05]  /*91a0*/  @!P0 NANOSLEEP.SYNCS 0x989680 ;  /* 0x009896800000895d */ /* 0x004fea0003900000 */
[----:B------:R-:W2:Y:S02]  /*91b0*/  @!P0 SYNCS.PHASECHK.TRANS64 P0, [R2+URZ+0x68], R4 ;  /* 0x00006804020085a7 */ /* 0x000ea400080010ff */
[----:B--2---:R-:W-:Y:S05]  /*91c0*/  @!P0 BRA `(.L_x_146) ;  /* 0xfffffffc00f08947 */ /* 0x004fea000383ffff */
[----:B------:R-:W-:Y:S05]  /*91d0*/  BRA `(.L_x_34) ;  /* 0xffffff8c00187947 */ /* 0x000fea000383ffff */
.L_x_40:
[----:B-1----:R1:W2:Y:S02]  /*91e0*/  SYNCS.PHASECHK.TRANS64.TRYWAIT P0, [R2+URZ+0x120], R3 ;  /* 0x00012003020075a7 */ /* 0x0022a400080011ff */
[----:B--2---:R-:W-:Y:S05]  /*91f0*/  @!P0 NANOSLEEP.SYNCS 0x989680 ;  /* 0x009896800000895d */ /* 0x004fea0003900000 */
[----:B------:R-:W2:Y:S02]  /*9200*/  @!P0 SYNCS.PHASECHK.TRANS64 P0, [R2+URZ+0x120], R3 ;  /* 0x00012003020085a7 */ /* 0x000ea400080010ff */
[----:B--2---:R-:W-:Y:S05]  /*9210*/  @!P0 BRA `(.L_x_40) ;  /* 0xfffffffc00f08947 */ /* 0x004fea000383ffff */
[----:B------:R-:W-:Y:S05]  /*9220*/  BRA `(.L_x_147) ;  /* 0xffffff8c00b87947 */ /* 0x000fea000383ffff */
.L_x_44:
[----:B---3--:R-:W-:-:S07]  /*9230*/  MOV R0, UR4 ;  /* 0x0000000400007c02 */ /* 0x008fce0008000f00 */
.L_x_148:
[----:B-1----:R1:W2:Y:S02]  /*9240*/  SYNCS.PHASECHK.TRANS64.TRYWAIT P0, [R0+URZ], R2 ;  /* 0x00000002000075a7 */ /* 0x0022a400080011ff */
[----:B--2---:R-:W-:Y:S05]  /*9250*/  @!P0 NANOSLEEP.SYNCS 0x989680 ;  /* 0x009896800000895d */ /* 0x004fea0003900000 */
[----:B------:R-:W2:Y:S02]  /*9260*/  @!P0 SYNCS.PHASECHK.TRANS64 P0, [R0+URZ], R2 ;  /* 0x00000002000085a7 */ /* 0x000ea400080010ff */
[----:B--2---:R-:W-:Y:S05]  /*9270*/  @!P0 BRA `(.L_x_148) ;  /* 0xfffffffc00f08947 */ /* 0x004fea000383ffff */
[----:B------:R-:W-:Y:S05]  /*9280*/  BRA `(.L_x_149) ;  /* 0xffffff9400287947 */ /* 0x000fea000383ffff */
.L_x_45:
[----:B---3--:R-:W-:-:S07]  /*9290*/  MOV R0, UR4 ;  /* 0x0000000400007c02 */ /* 0x008fce0008000f00 */
.L_x_150:
[----:B-1----:R1:W2:Y:S02]  /*92a0*/  SYNCS.PHASECHK.TRANS64.TRYWAIT P0, [R0+URZ], R3 ;  /* 0x00000003000075a7 */ /* 0x0022a400080011ff */
[----:B--2---:R-:W-:Y:S05]  /*92b0*/  @!P0 NANOSLEEP.SYNCS 0x989680 ;  /* 0x009896800000895d */ /* 0x004fea0003900000 */
[----:B------:R-:W2:Y:S02]  /*92c0*/  @!P0 SYNCS.PHASECHK.TRANS64 P0, [R0+URZ], R3 ;  /* 0x00000003000085a7 */ /* 0x000ea400080010ff */
[----:B--2---:R-:W-:Y:S05]  /*92d0*/  @!P0 BRA `(.L_x_150) ;  /* 0xfffffffc00f08947 */ /* 0x004fea000383ffff */
[----:B------:R-:W-:Y:S05]  /*92e0*/  BRA `(.L_x_151) ;  /* 0xffffff9400347947 */ /* 0x000fea000383ffff */
.L_x_46:
[----:B---3--:R-:W-:-:S07]  /*92f0*/  MOV R0, UR4 ;  /* 0x0000000400007c02 */ /* 0x008fce0008000f00 */
.L_x_152:
[----:B-1----:R1:W2:Y:S02]  /*9300*/  SYNCS.PHASECHK.TRANS64.TRYWAIT P0, [R0+URZ], R3 ;  /* 0x00000003000075a7 */ /* 0x0022a400080011ff */
[----:B--2---:R-:W-:Y:S05]  /*9310*/  @!P0 NANOSLEEP.SYNCS 0x989680 ;  /* 0x009896800000895d */ /* 0x004fea0003900000 */
[----:B------:R-:W2:Y:S02]  /*9320*/  @!P0 SYNCS.PHASECHK.TRANS64 P0, [R0+URZ], R3 ;  /* 0x00000003000085a7 */ /* 0x000ea400080010ff */
[----:B--2---:R-:W-:Y:S05]  /*9330*/  @!P0 BRA `(.L_x_152) ;  /* 0xfffffffc00f08947 */ /* 0x004fea000383ffff */
[----:B------:R-:W-:Y:S05]  /*9340*/  BRA `(.L_x_153) ;  /* 0xffffff9400407947 */ /* 0x000fea000383ffff */
.L_x_47:
[----:B---3--:R-:W-:-:S07]  /*9350*/  MOV R0, UR4 ;  /* 0x0000000400007c02 */ /* 0x008fce0008000f00 */
.L_x_154:
[----:B-1----:R1:W2:Y:S02]  /*9360*/  SYNCS.PHASECHK.TRANS64.TRYWAIT P0, [R0+URZ], R3 ;  /* 0x00000003000075a7 */ /* 0x0022a400080011ff */
[----:B--2---:R-:W-:Y:S05]  /*9370*/  @!P0 NANOSLEEP.SYNCS 0x989680 ;  /* 0x009896800000895d */ /* 0x004fea0003900000 */
[----:B------:R-:W2:Y:S02]  /*9380*/  @!P0 SYNCS.PHASECHK.TRANS64 P0, [R0+URZ], R3 ;  /* 0x00000003000085a7 */ /* 0x000ea400080010ff */
[----:B--2---:R-:W-:Y:S05]  /*9390*/  @!P0 BRA `(.L_x_154) ;  /* 0xfffffffc00f08947 */ /* 0x004fea000383ffff */
[----:B------:R-:W-:Y:S05]  /*93a0*/  BRA `(.L_x_155) ;  /* 0xffffff94004c7947 */ /* 0x000fea000383ffff */
.L_x_48:
[----:B---3--:R-:W-:-:S07]  /*93b0*/  MOV R0, UR4 ;  /* 0x0000000400007c02 */ /* 0x008fce0008000f00 */
.L_x_156:
[----:B-1----:R1:W2:Y:S02]  /*93c0*/  SYNCS.PHASECHK.TRANS64.TRYWAIT P0, [R0+URZ], R3 ;  /* 0x00000003000075a7 */ /* 0x0022a400080011ff */
[----:B--2---:R-:W-:Y:S05]  /*93d0*/  @!P0 NANOSLEEP.SYNCS 0x989680 ;  /* 0x009896800000895d */ /* 0x004fea0003900000 */
[----:B------:R-:W2:Y:S02]  /*93e0*/  @!P0 SYNCS.PHASECHK.TRANS64 P0, [R0+URZ], R3 ;  /* 0x00000003000085a7 */ /* 0x000ea400080010ff */
[----:B--2---:R-:W-:Y:S05]  /*93f0*/  @!P0 BRA `(.L_x_156) ;  /* 0xfffffffc00f08947 */ /* 0x004fea000383ffff */
[----:B------:R-:W-:Y:S05]  /*9400*/  BRA `(.L_x_157) ;  /* 0xffffff9400587947 */ /* 0x000fea000383ffff */
.L_x_49:
[----:B---3--:R-:W-:-:S07]  /*9410*/  MOV R0, UR4 ;  /* 0x0000000400007c02 */ /* 0x008fce0008000f00 */
.L_x_158:
[----:B-1----:R1:W2:Y:S02]  /*9420*/  SYNCS.PHASECHK.TRANS64.TRYWAIT P0, [R0+URZ], R3 ;  /* 0x00000003000075a7 */ /* 0x0022a400080011ff */
[----:B--2---:R-:W-:Y:S05]  /*9430*/  @!P0 NANOSLEEP.SYNCS 0x989680 ;  /* 0x009896800000895d */ /* 0x004fea0003900000 */
[----:B------:R-:W2:Y:S02]  /*9440*/  @!P0 SYNCS.PHASECHK.TRANS64 P0, [R0+URZ], R3 ;  /* 0x00000003000085a7 */ /* 0x000ea400080010ff */
[----:B--2---:R-:W-:Y:S05]  /*9450*/  @!P0 BRA `(.L_x_158) ;  /* 0xfffffffc00f08947 */ /* 0x004fea000383ffff */
[----:B------:R-:W-:Y:S05]  /*9460*/  BRA `(.L_x_159) ;  /* 0xffffff9400647947 */ /* 0x000fea000383ffff */
.L_x_50:
[----:B---3--:R-:W-:-:S07]  /*9470*/  MOV R0, UR4 ;  /* 0x0000000400007c02 */ /* 0x008fce0008000f00 */
.L_x_160:
[----:B-1----:R1:W2:Y:S02]  /*9480*/  SYNCS.PHASECHK.TRANS64.TRYWAIT P0, [R0+URZ], R3 ;  /* 0x00000003000075a7 */ /* 0x0022a400080011ff */
[----:B--2---:R-:W-:Y:S05]  /*9490*/  @!P0 NANOSLEEP.SYNCS 0x989680 ;  /* 0x009896800000895d */ /* 0x004fea0003900000 */
[----:B------:R-:W2:Y:S02]  /*94a0*/  @!P0 SYNCS.PHASECHK.TRANS64 P0, [R0+URZ], R3 ;  /* 0x00000003000085a7 */ /* 0x000ea400080010ff */
[----:B--2---:R-:W-:Y:S05]  /*94b0*/  @!P0 BRA `(.L_x_160) ;  /* 0xfffffffc00f08947 */ /* 0x004fea000383ffff */
[----:B------:R-:W-:Y:S05]  /*94c0*/  BRA `(.L_x_161) ;  /* 0xffffff9400707947 */ /* 0x000fea000383ffff */
.L_x_51:
[----:B---3--:R-:W-:-:S07]  /*94d0*/  MOV R0, UR4 ;  /* 0x0000000400007c02 */ /* 0x008fce0008000f00 */
.L_x_162:
[----:B-1----:R1:W2:Y:S02]  /*94e0*/  SYNCS.PHASECHK.TRANS64.TRYWAIT P0, [R0+URZ], R3 ;  /* 0x00000003000075a7 */ /* 0x0022a400080011ff */
[----:B--2---:R-:W-:Y:S05]  /*94f0*/  @!P0 NANOSLEEP.SYNCS 0x989680 ;  /* 0x009896800000895d */ /* 0x004fea0003900000 */
[----:B------:R-:W2:Y:S02]  /*9500*/  @!P0 SYNCS.PHASECHK.TRANS64 P0, [R0+URZ], R3 ;  /* 0x00000003000085a7 */ /* 0x000ea400080010ff */
[----:B--2---:R-:W-:Y:S05]  /*9510*/  @!P0 BRA `(.L_x_162) ;  /* 0xfffffffc00f08947 */ /* 0x004fea000383ffff */
[----:B------:R-:W-:Y:S05]  /*9520*/  BRA `(.L_x_163) ;  /* 0xffffff94007c7947 */ /* 0x000fea000383ffff */
.L_x_52:
[----:B---3--:R-:W-:-:S07]  /*9530*/  MOV R0, UR4 ;  /* 0x0000000400007c02 */ /* 0x008fce0008000f00 */
.L_x_164:
[----:B-1----:R1:W2:Y:S02]  /*9540*/  SYNCS.PHASECHK.TRANS64.TRYWAIT P0, [R0+URZ], R3 ;  /* 0x00000003000075a7 */ /* 0x0022a400080011ff */
[----:B--2---:R-:W-:Y:S05]  /*9550*/  @!P0 NANOSLEEP.SYNCS 0x989680 ;  /* 0x009896800000895d */ /* 0x004fea0003900000 */
[----:B------:R-:W2:Y:S02]  /*9560*/  @!P0 SYNCS.PHASECHK.TRANS64 P0, [R0+URZ], R3 ;  /* 0x00000003000085a7 */ /* 0x000ea400080010ff */
[----:B--2---:R-:W-:Y:S05]  /*9570*/  @!P0 BRA `(.L_x_164) ;  /* 0xfffffffc00f08947 */ /* 0x004fea000383ffff */
[----:B------:R-:W-:Y:S05]  /*9580*/  BRA `(.L_x_165) ;  /* 0xffffff9400887947 */ /* 0x000fea000383ffff */
.L_x_53:
[----:B---3--:R-:W-:-:S07]  /*9590*/  MOV R0, UR4 ;  /* 0x0000000400007c02 */ /* 0x008fce0008000f00 */
.L_x_166:
[----:B-1----:R1:W2:Y:S02]  /*95a0*/  SYNCS.PHASECHK.TRANS64.TRYWAIT P0, [R0+URZ], R3 ;  /* 0x00000003000075a7 */ /* 0x0022a400080011ff */
[----:B--2---:R-:W-:Y:S05]  /*95b0*/  @!P0 NANOSLEEP.SYNCS 0x989680 ;  /* 0x009896800000895d */ /* 0x004fea0003900000 */
[----:B------:R-:W2:Y:S02]  /*95c0*/  @!P0 SYNCS.PHASECHK.TRANS64 P0, [R0+URZ], R3 ;  /* 0x00000003000085a7 */ /* 0x000ea400080010ff */
[----:B--2---:R-:W-:Y:S05]  /*95d0*/  @!P0 BRA `(.L_x_166) ;  /* 0xfffffffc00f08947 */ /* 0x004fea000383ffff */
[----:B------:R-:W-:Y:S05]  /*95e0*/  BRA `(.L_x_167) ;  /* 0xffffff9400947947 */ /* 0x000fea000383ffff */
.L_x_54:
[----:B---3--:R-:W-:-:S07]  /*95f0*/  MOV R0, UR4 ;  /* 0x0000000400007c02 */ /* 0x008fce0008000f00 */
.L_x_168:
[----:B-1----:R1:W2:Y:S02]  /*9600*/  SYNCS.PHASECHK.TRANS64.TRYWAIT P0, [R0+URZ], R3 ;  /* 0x00000003000075a7 */ /* 0x0022a400080011ff */
[----:B--2---:R-:W-:Y:S05]  /*9610*/  @!P0 NANOSLEEP.SYNCS 0x989680 ;  /* 0x009896800000895d */ /* 0x004fea0003900000 */
[----:B------:R-:W2:Y:S02]  /*9620*/  @!P0 SYNCS.PHASECHK.TRANS64 P0, [R0+URZ], R3 ;  /* 0x00000003000085a7 */ /* 0x000ea400080010ff */
[----:B--2---:R-:W-:Y:S05]  /*9630*/  @!P0 BRA `(.L_x_168) ;  /* 0xfffffffc00f08947 */ /* 0x004fea000383ffff */
[----:B------:R-:W-:Y:S05]  /*9640*/  BRA `(.L_x_169) ;  /* 0xffffff9400a07947 */ /* 0x000fea000383ffff */
.L_x_55:
[----:B---3--:R-:W-:-:S07]  /*9650*/  MOV R0, UR4 ;  /* 0x0000000400007c02 */ /* 0x008fce0008000f00 */
.L_x_170:
[----:B-1----:R1:W2:Y:S02]  /*9660*/  SYNCS.PHASECHK.TRANS64.TRYWAIT P0, [R0+URZ], R3 ;  /* 0x00000003000075a7 */ /* 0x0022a400080011ff */
[----:B--2---:R-:W-:Y:S05]  /*9670*/  @!P0 NANOSLEEP.SYNCS 0x989680 ;  /* 0x009896800000895d */ /* 0x004fea0003900000 */
[----:B------:R-:W2:Y:S02]  /*9680*/  @!P0 SYNCS.PHASECHK.TRANS64 P0, [R0+URZ], R3 ;  /* 0x00000003000085a7 */ /* 0x000ea400080010ff */
[----:B--2---:R-:W-:Y:S05]  /*9690*/  @!P0 BRA `(.L_x_170) ;  /* 0xfffffffc00f08947 */ /* 0x004fea000383ffff */
[----:B------:R-:W-:Y:S05]  /*96a0*/  BRA `(.L_x_171) ;  /* 0xffffff9400ac7947 */ /* 0x000fea000383ffff */
.L_x_58:
[----:B-1----:R1:W2:Y:S02]  /*96b0*/  SYNCS.PHASECHK.TRANS64.TRYWAIT P0, [R0+URZ+0x180], R4 ;  /* 0x00018004000075a7 */ /* 0x0022a400080011ff */
[----:B--2---:R-:W-:Y:S05]  /*96c0*/  @!P0 NANOSLEEP.SYNCS 0x989680 ;  /* 0x009896800000895d */ /* 0x004fea0003900000 */
[----:B------:R-:W2:Y:S02]  /*96d0*/  @!P0 SYNCS.PHASECHK.TRANS64 P0, [R0+URZ+0x180], R4 ;  /* 0x00018004000085a7 */ /* 0x000ea400080010ff */
[----:B--2---:R-:W-:Y:S05]  /*96e0*/  @!P0 BRA `(.L_x_58) ;  /* 0xfffffffc00f08947 */ /* 0x004fea000383ffff */
[----:B------:R-:W-:Y:S05]  /*96f0*/  BRA `(.L_x_172) ;  /* 0xffffff98000c7947 */ /* 0x000fea000383ffff */
.L_x_59:
[----:B------:R-:W-:-:S07]  /*9700*/  MOV R0, UR5 ;  /* 0x0000000500007c02 */ /* 0x000fce0008000f00 */
.L_x_173:
[----:B-1----:R1:W2:Y:S02]  /*9710*/  SYNCS.PHASECHK.TRANS64.TRYWAIT P0, [R0+URZ+0x130], R5 ;  /* 0x00013005000075a7 */ /* 0x0022a400080011ff */
[----:B--2---:R-:W-:Y:S05]  /*9720*/  @!P0 NANOSLEEP.SYNCS 0x989680 ;  /* 0x009896800000895d */ /* 0x004fea0003900000 */
[----:B------:R-:W2:Y:S02]  /*9730*/  @!P0 SYNCS.PHASECHK.TRANS64 P0, [R0+URZ+0x130], R5 ;  /* 0x00013005000085a7 */ /* 0x000ea400080010ff */
[----:B--2---:R-:W-:Y:S05]  /*9740*/  @!P0 BRA `(.L_x_173) ;  /* 0xfffffffc00f08947 */ /* 0x004fea000383ffff */
[----:B------:R-:W-:Y:S05]  /*9750*/  BRA `(.L_x_174) ;  /* 0xffffff98001c7947 */ /* 0x000fea000383ffff */
.L_x_60:
[----:B-1----:R1:W2:Y:S02]  /*9760*/  SYNCS.PHASECHK.TRANS64.TRYWAIT P1, [R0+URZ+0x120], R4 ;  /* 0x00012004000075a7 */ /* 0x0022a400080211ff */
[----:B--2---:R-:W-:Y:S05]  /*9770*/  @!P1 NANOSLEEP.SYNCS 0x989680 ;  /* 0x009896800000995d */ /* 0x004fea0003900000 */
[----:B------:R-:W2:Y:S02]  /*9780*/  @!P1 SYNCS.PHASECHK.TRANS64 P1, [R0+URZ+0x120], R4 ;  /* 0x00012004000095a7 */ /* 0x000ea400080210ff */
[----:B--2---:R-:W-:Y:S05]  /*9790*/  @!P1 BRA `(.L_x_60) ;  /* 0xfffffffc00f09947 */ /* 0x004fea000383ffff */
[----:B------:R-:W-:Y:S05]  /*97a0*/  BRA `(.L_x_175) ;  /* 0xffffff98004c7947 */ /* 0x000fea000383ffff */
.L_x_63:
[----:B------:R-:W-:-:S07]  /*97b0*/  MOV R0, UR5 ;  /* 0x0000000500007c02 */ /* 0x000fce0008000f00 */
.L_x_176:
[----:B-1----:R1:W2:Y:S02]  /*97c0*/  SYNCS.PHASECHK.TRANS64.TRYWAIT P0, [R0+URZ+0x130], R2 ;  /* 0x00013002000075a7 */ /* 0x0022a400080011ff */
[----:B--2---:R-:W-:Y:S05]  /*97d0*/  @!P0 NANOSLEEP.SYNCS 0x989680 ;  /* 0x009896800000895d */ /* 0x004fea0003900000 */
[----:B------:R-:W2:Y:S02]  /*97e0*/  @!P0 SYNCS.PHASECHK.TRANS64 P0, [R0+URZ+0x130], R2 ;  /* 0x00013002000085a7 */ /* 0x000ea400080010ff */
[----:B--2---:R-:W-:Y:S05]  /*97f0*/  @!P0 BRA `(.L_x_176) ;  /* 0xfffffffc00f08947 */ /* 0x004fea000383ffff */
[----:B------:R-:W-:Y:S05]  /*9800*/  BRA `(.L_x_62) ;  /* 0xffffff9800a07947 */ /* 0x000fea000383ffff */
.L_x_72:
[----:B-1----:R-:W-:-:S04]  /*9810*/  MOV R4, UR6 ;  /* 0x0000000600047c02 */ /* 0x002fc80008000f00 */
[----:B------:R1:W2:Y:S03]  /*9820*/  SYNCS.PHASECHK.TRANS64.TRYWAIT P0, [R4+URZ+0x8], R5 ;  /* 0x00000805040075a7 */ /* 0x0002a600080011ff */
[----:B--2---:R-:W-:Y:S05]  /*9830*/  @!P0 NANOSLEEP.SYNCS 0x989680 ;  /* 0x009896800000895d */ /* 0x004fea0003900000 */
[----:B------:R-:W2:Y:S02]  /*9840*/  @!P0 SYNCS.PHASECHK.TRANS64 P0, [R4+URZ+0x8], R5 ;  /* 0x00000805040085a7 */ /* 0x000ea400080010ff */
[----:B--2---:R-:W-:Y:S05]  /*9850*/  @!P0 BRA `(.L_x_72) ;  /* 0xfffffffc00ec8947 */ /* 0x004fea000383ffff */
[----:B------:R-:W-:Y:S05]  /*9860*/  BRA `(.L_x_71) ;  /* 0xffffff9c00547947 */ /* 0x000fea000383ffff */
.L_x_74:
[----:B------:R-:W-:Y:S01]  /*9870*/  BSSY B0, `(.L_x_177) ;  /* 0x0000006000007945 */ /* 0x000fe20003800000 */
[----:B------:R-:W-:-:S07]  /*9880*/  MOV R15, 0xffffffff ;  /* 0xffffffff000f7802 */ /* 0x000fce0000000f00 */
[----:B-1---5:R-:W-:Y:S05]  /*9890*/  WARPSYNC.COLLECTIVE R15, `(.L_x_178) ;  /* 0x000000000f0c7348 */ /* 0x022fea0003c00000 */
[----:B------:R-:W-:Y:S02]  /*98a0*/  ELECT P6, UR79, PT ;  /* 0x00000000004f782f */ /* 0x000fe400038c0000 */
[----:B------:R-:W-:Y:S01]  /*98b0*/  MOV R14, UR79 ;  /* 0x0000004f000e7c02 */ /* 0x000fe20008000f00 */
[----:B-1---5:R-:W-:Y:S10]  /*98c0*/  ENDCOLLECTIVE ;  /* 0x000000000000791b */ /* 0x022ff40003800000 */
.L_x_178:
[----:B------:R-:W-:Y:S05]  /*98d0*/  BSYNC B0 ;  /* 0x0000000000007941 */ /* 0x000fea0003800000 */
.L_x_177:
[----:B------:R-:W-:Y:S05]  /*98e0*/  BRA `(.L_x_179) ;  /* 0xffffff9c00847947 */ /* 0x000fea000383ffff */
.L_x_76:
[----:B-1----:R-:W-:-:S04]  /*98f0*/  MOV R2, UR6 ;  /* 0x0000000600027c02 */ /* 0x002fc80008000f00 */
[----:B------:R1:W2:Y:S03]  /*9900*/  SYNCS.PHASECHK.TRANS64.TRYWAIT P0, [R2+URZ+0x8], R3 ;  /* 0x00000803020075a7 */ /* 0x0002a600080011ff */
[----:B--2---:R-:W-:Y:S05]  /*9910*/  @!P0 NANOSLEEP.SYNCS 0x989680 ;  /* 0x009896800000895d */ /* 0x004fea0003900000 */
[----:B------:R-:W2:Y:S02]  /*9920*/  @!P0 SYNCS.PHASECHK.TRANS64 P0, [R2+URZ+0x8], R3 ;  /* 0x00000803020085a7 */ /* 0x000ea400080010ff */
[----:B--2---:R-:W-:Y:S05]  /*9930*/  @!P0 BRA `(.L_x_76) ;  /* 0xfffffffc00ec8947 */ /* 0x004fea000383ffff */
[----:B------:R-:W-:Y:S05]  /*9940*/  BRA `(.L_x_75) ;  /* 0xffffff9c00887947 */ /* 0x000fea000383ffff */
.L_x_77:
[----:B-1----:R1:W2:Y:S02]  /*9950*/  SYNCS.PHASECHK.TRANS64.TRYWAIT P0, [R0+URZ+0x120], R4 ;  /* 0x00012004000075a7 */ /* 0x0022a400080011ff */
[----:B--2---:R-:W-:Y:S05]  /*9960*/  @!P0 NANOSLEEP.SYNCS 0x989680 ;  /* 0x009896800000895d */ /* 0x004fea0003900000 */
[----:B------:R-:W2:Y:S02]  /*9970*/  @!P0 SYNCS.PHASECHK.TRANS64 P0, [R0+URZ+0x120], R4 ;  /* 0x00012004000085a7 */ /* 0x000ea400080010ff */
[----:B--2---:R-:W-:Y:S05]  /*9980*/  @!P0 BRA `(.L_x_77) ;  /* 0xfffffffc00f08947 */ /* 0x004fea000383ffff */
[----:B------:R-:W-:Y:S05]  /*9990*/  BRA `(.L_x_180) ;  /* 0xffffffa000747947 */ /* 0x000fea000383ffff */
.L_x_79:
[----:B------:R-:W-:-:S07]  /*99a0*/  MOV R0, UR9 ;  /* 0x0000000900007c02 */ /* 0x000fce0008000f00 */
.L_x_181:
[----:B-1----:R1:W2:Y:S02]  /*99b0*/  SYNCS.PHASECHK.TRANS64.TRYWAIT P0, [R0+URZ+0x160], R4 ;  /* 0x00016004000075a7 */ /* 0x0022a400080011ff */
[----:B--2---:R-:W-:Y:S05]  /*99c0*/  @!P0 NANOSLEEP.SYNCS 0x989680 ;  /* 0x009896800000895d */ /* 0x004fea0003900000 */
[----:B------:R-:W2:Y:S02]  /*99d0*/  @!P0 SYNCS.PHASECHK.TRANS64 P0, [R0+URZ+0x160], R4 ;  /* 0x00016004000085a7 */ /* 0x000ea400080010ff */
[----:B--2---:R-:W-:Y:S05]  /*99e0*/  @!P0 BRA `(.L_x_181) ;  /* 0xfffffffc00f08947 */ /* 0x004fea000383ffff */
[----:B------:R-:W-:Y:S05]  /*99f0*/  BRA `(.L_x_182) ;  /* 0xffffffa000c07947 */ /* 0x000fea000383ffff */
.L_x_82:
[----:B------:R-:W-:Y:S07]  /*9a00*/  MOV R0, UR8 ;  /* 0x0000000800007c02 */ /* 0x000fee0008000f00 */
.L_x_183:
[----:B-1----:R1:W2:Y:S02]  /*9a10*/  SYNCS.PHASECHK.TRANS64.TRYWAIT P0, [R0+URZ], R4 ;  /* 0x00000004000075a7 */ /* 0x0022a400080011ff */
[----:B--2---:R-:W-:Y:S05]  /*9a20*/  @!P0 NANOSLEEP.SYNCS 0x989680 ;  /* 0x009896800000895d */ /* 0x004fea0003900000 */
[----:B------:R-:W2:Y:S02]  /*9a30*/  @!P0 SYNCS.PHASECHK.TRANS64 P0, [R0+URZ], R4 ;  /* 0x00000004000085a7 */ /* 0x000ea400080010ff */
[----:B--2---:R-:W-:Y:S05]  /*9a40*/  @!P0 BRA `(.L_x_183) ;  /* 0xfffffffc00f08947 */ /* 0x004fea000383ffff */
[----:B------:R-:W-:Y:S05]  /*9a50*/  BRA `(.L_x_81) ;  /* 0xffffffa000d47947 */ /* 0x000fea000383ffff */
.L_x_86:
[----:B-1----:R-:W-:-:S07]  /*9a60*/  MOV R0, UR8 ;  /* 0x0000000800007c02 */ /* 0x002fce0008000f00 */
.L_x_184:
[----:B-1----:R1:W2:Y:S02]  /*9a70*/  SYNCS.PHASECHK.TRANS64.TRYWAIT P0, [R0+URZ], R2 ;  /* 0x00000002000075a7 */ /* 0x0022a400080011ff */
[----:B--2---:R-:W-:Y:S05]  /*9a80*/  @!P0 NANOSLEEP.SYNCS 0x989680 ;  /* 0x009896800000895d */ /* 0x004fea0003900000 */
[----:B------:R-:W2:Y:S02]  /*9a90*/  @!P0 SYNCS.PHASECHK.TRANS64 P0, [R0+URZ], R2 ;  /* 0x00000002000085a7 */ /* 0x000ea400080010ff */
[----:B--2---:R-:W-:Y:S05]  /*9aa0*/  @!P0 BRA `(.L_x_184) ;  /* 0xfffffffc00f08947 */ /* 0x004fea000383ffff */
[----:B------:R-:W-:Y:S05]  /*9ab0*/  BRA `(.L_x_185) ;  /* 0xffffffa400c87947 */ /* 0x000fea000383ffff */
.L_x_87:
[----:B------:R-:W-:-:S07]  /*9ac0*/  MOV R0, UR8 ;  /* 0x0000000800007c02 */ /* 0x000fce0008000f00 */
.L_x_186:
[----:B-1----:R1:W2:Y:S02]  /*9ad0*/  SYNCS.PHASECHK.TRANS64.TRYWAIT P0, [R0+URZ], R3 ;  /* 0x00000003000075a7 */ /* 0x0022a400080011ff */
[----:B--2---:R-:W-:Y:S05]  /*9ae0*/  @!P0 NANOSLEEP.SYNCS 0x989680 ;  /* 0x009896800000895d */ /* 0x004fea0003900000 */
[----:B------:R-:W2:Y:S02]  /*9af0*/  @!P0 SYNCS.PHASECHK.TRANS64 P0, [R0+URZ], R3 ;  /* 0x00000003000085a7 */ /* 0x000ea400080010ff */
[----:B--2---:R-:W-:Y:S05]  /*9b00*/  @!P0 BRA `(.L_x_186) ;  /* 0xfffffffc00f08947 */ /* 0x004fea000383ffff */
[----:B------:R-:W-:Y:S05]  /*9b10*/  BRA `(.L_x_187) ;  /* 0xffffffa400d47947 */ /* 0x000fea000383ffff */
.L_x_88:
[----:B------:R-:W-:-:S07]  /*9b20*/  MOV R0, UR8 ;  /* 0x0000000800007c02 */ /* 0x000fce0008000f00 */
.L_x_188:
[----:B-1----:R1:W2:Y:S02]  /*9b30*/  SYNCS.PHASECHK.TRANS64.TRYWAIT P0, [R0+URZ], R3 ;  /* 0x00000003000075a7 */ /* 0x0022a400080011ff */
[----:B--2---:R-:W-:Y:S05]  /*9b40*/  @!P0 NANOSLEEP.SYNCS 0x989680 ;  /* 0x009896800000895d */ /* 0x004fea0003900000 */
[----:B------:R-:W2:Y:S02]  /*9b50*/  @!P0 SYNCS.PHASECHK.TRANS64 P0, [R0+URZ], R3 ;  /* 0x00000003000085a7 */ /* 0x000ea400080010ff */
[----:B--2---:R-:W-:Y:S05]  /*9b60*/  @!P0 BRA `(.L_x_188) ;  /* 0xfffffffc00f08947 */ /* 0x004fea000383ffff */
[----:B------:R-:W-:Y:S05]  /*9b70*/  BRA `(.L_x_189) ;  /* 0xffffffa400e07947 */ /* 0x000fea000383ffff */
.L_x_91:
[----:B------:R-:W-:-:S07]  /*9b80*/  MOV R0, UR7 ;  /* 0x0000000700007c02 */ /* 0x000fce0008000f00 */
.L_x_190:
[----:B-1----:R1:W2:Y:S02]  /*9b90*/  SYNCS.PHASECHK.TRANS64.TRYWAIT P1, [R0+URZ+0x1a0], R2 ;  /* 0x0001a002000075a7 */ /* 0x0022a400080211ff */
[----:B--2---:R-:W-:Y:S05]  /*9ba0*/  @!P1 NANOSLEEP.SYNCS 0x989680 ;  /* 0x009896800000995d */ /* 0x004fea0003900000 */
[----:B------:R-:W2:Y:S02]  /*9bb0*/  @!P1 SYNCS.PHASECHK.TRANS64 P1, [R0+URZ+0x1a0], R2 ;  /* 0x0001a002000095a7 */ /* 0x000ea400080210ff */
[----:B--2---:R-:W-:Y:S05]  /*9bc0*/  @!P1 BRA `(.L_x_190) ;  /* 0xfffffffc00f09947 */ /* 0x004fea000383ffff */
[----:B------:R-:W-:Y:S05]  /*9bd0*/  BRA `(.L_x_191) ;  /* 0xffffffa8002c7947 */ /* 0x000fea000383ffff */
.L_x_96:
[----:B--2---:R2:W4:Y:S02]  /*9be0*/  SYNCS.PHASECHK.TRANS64.TRYWAIT P0, [R0+URZ+0x120], R2 ;  /* 0x00012002000075a7 */ /* 0x00452400080011ff */
[----:B----4-:R-:W-:Y:S05]  /*9bf0*/  @!P0 NANOSLEEP.SYNCS 0x989680 ;  /* 0x009896800000895d */ /* 0x010fea0003900000 */
[----:B------:R-:W4:Y:S02]  /*9c00*/  @!P0 SYNCS.PHASECHK.TRANS64 P0, [R0+URZ+0x120], R2 ;  /* 0x00012002000085a7 */ /* 0x000f2400080010ff */
[----:B----4-:R-:W-:Y:S05]  /*9c10*/  @!P0 BRA `(.L_x_96) ;  /* 0xfffffffc00f08947 */ /* 0x010fea000383ffff */
[----:B------:R-:W-:Y:S05]  /*9c20*/  BRA `(.L_x_192) ;  /* 0xffffffac00407947 */ /* 0x000fea000383ffff */
.L_x_99:
[----:B------:R-:W-:Y:S07]  /*9c30*/  MOV R0, UR7 ;  /* 0x0000000700007c02 */ /* 0x000fee0008000f00 */
.L_x_193:
[----:B--2---:R2:W4:Y:S02]  /*9c40*/  SYNCS.PHASECHK.TRANS64.TRYWAIT P0, [R0+URZ+0x118], R2 ;  /* 0x00011802000075a7 */ /* 0x00452400080011ff */
[----:B----4-:R-:W-:Y:S05]  /*9c50*/  @!P0 NANOSLEEP.SYNCS 0x989680 ;  /* 0x009896800000895d */ /* 0x010fea0003900000 */
[----:B------:R-:W4:Y:S02]  /*9c60*/  @!P0 SYNCS.PHASECHK.TRANS64 P0, [R0+URZ+0x118], R2 ;  /* 0x00011802000085a7 */ /* 0x000f2400080010ff */
[----:B----4-:R-:W-:Y:S05]  /*9c70*/  @!P0 BRA `(.L_x_193) ;  /* 0xfffffffc00f08947 */ /* 0x010fea000383ffff */
[----:B------:R-:W-:Y:S05]  /*9c80*/  BRA `(.L_x_98) ;  /* 0xffffffb000207947 */ /* 0x000fea000383ffff */
.L_x_102:
[----:B------:R-:W-:Y:S07]  /*9c90*/  MOV R0, UR7 ;  /* 0x0000000700007c02 */ /* 0x000fee0008000f00 */
.L_x_194:
[----:B-1----:R1:W2:Y:S02]  /*9ca0*/  SYNCS.PHASECHK.TRANS64.TRYWAIT P0, [R0+URZ+0xf0], R22 ;  /* 0x0000f016000075a7 */ /* 0x0022a400080011ff */
[----:B--2---:R-:W-:Y:S05]  /*9cb0*/  @!P0 NANOSLEEP.SYNCS 0x989680 ;  /* 0x009896800000895d */ /* 0x004fea0003900000 */
[----:B------:R-:W2:Y:S02]  /*9cc0*/  @!P0 SYNCS.PHASECHK.TRANS64 P0, [R0+URZ+0xf0], R22 ;  /* 0x0000f016000085a7 */ /* 0x000ea400080010ff */
[----:B--2---:R-:W-:Y:S05]  /*9cd0*/  @!P0 BRA `(.L_x_194) ;  /* 0xfffffffc00f08947 */ /* 0x004fea000383ffff */
[----:B------:R-:W-:Y:S05]  /*9ce0*/  BRA `(.L_x_195) ;  /* 0xffffffb000987947 */ /* 0x000fea000383ffff */
.L_x_103:
[----:B------:R-:W-:Y:S07]  /*9cf0*/  MOV R0, UR7 ;  /* 0x0000000700007c02 */ /* 0x000fee0008000f00 */
.L_x_196:
[----:B-1----:R1:W2:Y:S02]  /*9d00*/  SYNCS.PHASECHK.TRANS64.TRYWAIT P0, [R0+URZ+0xf8], R22 ;  /* 0x0000f816000075a7 */ /* 0x0022a400080011ff */
[----:B--2---:R-:W-:Y:S05]  /*9d10*/  @!P0 NANOSLEEP.SYNCS 0x989680 ;  /* 0x009896800000895d */ /* 0x004fea0003900000 */
[----:B------:R-:W2:Y:S02]  /*9d20*/  @!P0 SYNCS.PHASECHK.TRANS64 P0, [R0+URZ+0xf8], R22 ;  /* 0x0000f816000085a7 */ /* 0x000ea400080010ff */
[----:B--2---:R-:W-:Y:S05]  /*9d30*/  @!P0 BRA `(.L_x_196) ;  /* 0xfffffffc00f08947 */ /* 0x004fea000383ffff */
[----:B------:R-:W-:Y:S05]  /*9d40*/  BRA `(.L_x_197) ;  /* 0xffffffb000f07947 */ /* 0x000fea000383ffff */
.L_x_104:
[----:B------:R-:W-:Y:S07]  /*9d50*/  MOV R0, UR7 ;  /* 0x0000000700007c02 */ /* 0x000fee0008000f00 */
.L_x_198:
[----:B-1----:R1:W2:Y:S02]  /*9d60*/  SYNCS.PHASECHK.TRANS64.TRYWAIT P0, [R0+URZ+0x100], R22 ;  /* 0x00010016000075a7 */ /* 0x0022a400080011ff */
[----:B--2---:R-:W-:Y:S05]  /*9d70*/  @!P0 NANOSLEEP.SYNCS 0x989680 ;  /* 0x009896800000895d */ /* 0x004fea0003900000 */
[----:B------:R-:W2:Y:S02]  /*9d80*/  @!P0 SYNCS.PHASECHK.TRANS64 P0, [R0+URZ+0x100], R22 ;  /* 0x00010016000085a7 */ /* 0x000ea400080010ff */
[----:B--2---:R-:W-:Y:S05]  /*9d90*/  @!P0 BRA `(.L_x_198) ;  /* 0xfffffffc00f08947 */ /* 0x004fea000383ffff */
[----:B------:R-:W-:Y:S05]  /*9da0*/  BRA `(.L_x_199) ;  /* 0xffffffb4004c7947 */ /* 0x000fea000383ffff */
.L_x_105:
[----:B------:R-:W-:Y:S07]  /*9db0*/  MOV R0, UR7 ;  /* 0x0000000700007c02 */ /* 0x000fee0008000f00 */
.L_x_200:
[----:B-1----:R1:W2:Y:S02]  /*9dc0*/  SYNCS.PHASECHK.TRANS64.TRYWAIT P0, [R0+URZ+0x108], R22 ;  /* 0x00010816000075a7 */ /* 0x0022a400080011ff */
[----:B--2---:R-:W-:Y:S05]  /*9dd0*/  @!P0 NANOSLEEP.SYNCS 0x989680 ;  /* 0x009896800000895d */ /* 0x004fea0003900000 */
[----:B------:R-:W2:Y:S02]  /*9de0*/  @!P0 SYNCS.PHASECHK.TRANS64 P0, [R0+URZ+0x108], R22 ;  /* 0x00010816000085a7 */ /* 0x000ea400080010ff */
[----:B--2---:R-:W-:Y:S05]  /*9df0*/  @!P0 BRA `(.L_x_200) ;  /* 0xfffffffc00f08947 */ /* 0x004fea000383ffff */
[----:B------:R-:W-:Y:S05]  /*9e00*/  BRA `(.L_x_201) ;  /* 0xffffffb400ec7947 */ /* 0x000fea000383ffff */
.L_x_107:
[----:B------:R-:W-:-:S07]  /*9e10*/  MOV R0, UR7 ;  /* 0x0000000700007c02 */ /* 0x000fce0008000f00 */
.L_x_202:
[----:B-1----:R1:W4:Y:S02]  /*9e20*/  SYNCS.PHASECHK.TRANS64.TRYWAIT P0, [R0+URZ+0xf0], R2 ;  /* 0x0000f002000075a7 */ /* 0x00232400080011ff */
[----:B----4-:R-:W-:Y:S05]  /*9e30*/  @!P0 NANOSLEEP.SYNCS 0x989680 ;  /* 0x009896800000895d */ /* 0x010fea0003900000 */
[----:B------:R-:W4:Y:S02]  /*9e40*/  @!P0 SYNCS.PHASECHK.TRANS64 P0, [R0+URZ+0xf0], R2 ;  /* 0x0000f002000085a7 */ /* 0x000f2400080010ff */
[----:B----4-:R-:W-:Y:S05]  /*9e50*/  @!P0 BRA `(.L_x_202) ;  /* 0xfffffffc00f08947 */ /* 0x010fea000383ffff */
[----:B------:R-:W-:Y:S05]  /*9e60*/  BRA `(.L_x_203) ;  /* 0xffffffb800747947 */ /* 0x000fea000383ffff */
.L_x_108:
[----:B-1----:R-:W-:-:S07]  /*9e70*/  MOV R0, UR7 ;  /* 0x0000000700007c02 */ /* 0x002fce0008000f00 */
.L_x_204:
[----:B-1----:R1:W4:Y:S02]  /*9e80*/  SYNCS.PHASECHK.TRANS64.TRYWAIT P0, [R0+URZ+0xf8], R2 ;  /* 0x0000f802000075a7 */ /* 0x00232400080011ff */
[----:B----4-:R-:W-:Y:S05]  /*9e90*/  @!P0 NANOSLEEP.SYNCS 0x989680 ;  /* 0x009896800000895d */ /* 0x010fea0003900000 */
[----:B------:R-:W4:Y:S02]  /*9ea0*/  @!P0 SYNCS.PHASECHK.TRANS64 P0, [R0+URZ+0xf8], R2 ;  /* 0x0000f802000085a7 */ /* 0x000f2400080010ff */
[----:B----4-:R-:W-:Y:S05]  /*9eb0*/  @!P0 BRA `(.L_x_204) ;  /* 0xfffffffc00f08947 */ /* 0x010fea000383ffff */
[----:B------:R-:W-:Y:S05]  /*9ec0*/  BRA `(.L_x_205) ;  /* 0xffffffb800647947 */ /* 0x000fea000383ffff */
.L_x_109:
[----:B-1----:R-:W-:-:S07]  /*9ed0*/  MOV R0, UR7 ;  /* 0x0000000700007c02 */ /* 0x002fce0008000f00 */
.L_x_206:
[----:B-1----:R1:W4:Y:S02]  /*9ee0*/  SYNCS.PHASECHK.TRANS64.TRYWAIT P0, [R0+URZ+0x100], R2 ;  /* 0x00010002000075a7 */ /* 0x00232400080011ff */
[----:B----4-:R-:W-:Y:S05]  /*9ef0*/  @!P0 NANOSLEEP.SYNCS 0x989680 ;  /* 0x009896800000895d */ /* 0x010fea0003900000 */
[----:B------:R-:W4:Y:S02]  /*9f00*/  @!P0 SYNCS.PHASECHK.TRANS64 P0, [R0+URZ+0x100], R2 ;  /* 0x00010002000085a7 */ /* 0x000f2400080010ff */
[----:B----4-:R-:W-:Y:S05]  /*9f10*/  @!P0 BRA `(.L_x_206) ;  /* 0xfffffffc00f08947 */ /* 0x010fea000383ffff */
[----:B------:R-:W-:Y:S05]  /*9f20*/  BRA `(.L_x_207) ;  /* 0xffffffb800547947 */ /* 0x000fea000383ffff */
.L_x_111:
[----:B-1----:R1:W2:Y:S02]  /*9f30*/  SYNCS.PHASECHK.TRANS64.TRYWAIT P0, [R0+URZ+0x120], R2 ;  /* 0x00012002000075a7 */ /* 0x0022a400080011ff */
[----:B--2---:R-:W-:Y:S05]  /*9f40*/  @!P0 NANOSLEEP.SYNCS 0x989680 ;  /* 0x009896800000895d */ /* 0x004fea0003900000 */
[----:B------:R-:W2:Y:S02]  /*9f50*/  @!P0 SYNCS.PHASECHK.TRANS64 P0, [R0+URZ+0x120], R2 ;  /* 0x00012002000085a7 */ /* 0x000ea400080010ff */
[----:B--2---:R-:W-:Y:S05]  /*9f60*/  @!P0 BRA `(.L_x_111) ;  /* 0xfffffffc00f08947 */ /* 0x004fea000383ffff */
[----:B------:R-:W-:Y:S05]  /*9f70*/  BRA `(.L_x_208) ;  /* 0xffffffb800f87947 */ /* 0x000fea000383ffff */
.L_x_125:
[----:B-1----:R1:W2:Y:S02]  /*9f80*/  SYNCS.PHASECHK.TRANS64.TRYWAIT P0, [R3+URZ+0xd0], R0 ;  /* 0x0000d000030075a7 */ /* 0x0022a400080011ff */
[----:B--2---:R-:W-:Y:S05]  /*9f90*/  @!P0 NANOSLEEP.SYNCS 0x989680 ;  /* 0x009896800000895d */ /* 0x004fea0003900000 */
[----:B------:R-:W2:Y:S02]  /*9fa0*/  @!P0 SYNCS.PHASECHK.TRANS64 P0, [R3+URZ+0xd0], R0 ;  /* 0x0000d000030085a7 */ /* 0x000ea400080010ff */
[----:B--2---:R-:W-:Y:S05]  /*9fb0*/  @!P0 BRA `(.L_x_125) ;  /* 0xfffffffc00f08947 */ /* 0x004fea000383ffff */
[----:B------:R-:W-:Y:S05]  /*9fc0*/  BRA `(.L_x_124) ;  /* 0xffffffc800587947 */ /* 0x000fea000383ffff */
.L_x_128:
[----:B-1----:R1:W2:Y:S02]  /*9fd0*/  SYNCS.PHASECHK.TRANS64.TRYWAIT P1, [R65+URZ+0x140], R0 ;  /* 0x00014000410075a7 */ /* 0x0022a400080211ff */
[----:B--2---:R-:W-:Y:S05]  /*9fe0*/  @!P1 NANOSLEEP.SYNCS 0x989680 ;  /* 0x009896800000995d */ /* 0x004fea0003900000 */
[----:B------:R-:W2:Y:S02]  /*9ff0*/  @!P1 SYNCS.PHASECHK.TRANS64 P1, [R65+URZ+0x140], R0 ;  /* 0x00014000410095a7 */ /* 0x000ea400080210ff */
[----:B--2---:R-:W-:Y:S05]  /*a000*/  @!P1 BRA `(.L_x_128) ;  /* 0xfffffffc00f09947 */ /* 0x004fea000383ffff */
[----:B------:R-:W-:Y:S05]  /*a010*/  BRA `(.L_x_127) ;  /* 0xffffffc800a07947 */ /* 0x000fea000383ffff */
        .weak           $__internal_0_$__cuda_sm10x_tcgen05_guardrail_trap_col_being_dealloced_not_returned_by_alloc
        .type           $__internal_0_$__cuda_sm10x_tcgen05_guardrail_trap_col_being_dealloced_not_returned_by_alloc,@function
        .size           $__internal_0_$__cuda_sm10x_tcgen05_guardrail_trap_col_being_dealloced_not_returned_by_alloc,($__internal_1_$__cuda_sm10x_tcgen05_guardrail_trap_phase_invalid_during_alloc - $__internal_0_$__cuda_sm10x_tcgen05_guardrail_trap_col_being_dealloced_not_returned_by_alloc)
$__internal_0_$__cuda_sm10x_tcgen05_guardrail_trap_col_being_dealloced_not_returned_by_alloc:
[----:B------:R-:W-:Y:S05]  /*a020*/  BPT.TRAP 0x1 ;  /* 0x000000040000795c */ /* 0x000fea0000300000 */
[----:B------:R-:W-:-:S04]  /*a030*/  HFMA2 R3, -RZ, RZ, 0, 0 ;  /* 0x00000000ff037431 */ /* 0x000fc800000001ff */
[----:B------:R-:W-:Y:S05]  /*a040*/  RET.REL.NODEC R2 `(_ZN7cutlass13device_kernelINS_4gemm6kernel13GemmUniversalIN4cute5tupleIJiiiiEEENS1_10collective13CollectiveMmaINS1_35MainloopSm100TmaUmmaWarpSpecializedILi13ELi2ELi4ENS5_IJNS4_1CILi2EEENSA_ILi1EEESC_EEEEENS5_IJNSA_ILi128EEESF_NSA_ILi64EEEEEENS_6half_tENS5_IJlSC_lEEESI_SJ_NS4_8TiledMMAINS4_8MMA_AtomIJNS4_26SM100_MMA_F16BF16_2x1SM_SSISI_SI_fLi128ELi128ELNS4_4UMMA5MajorE0ELSO_0ELNSN_7ScaleInE0ELSP_0EEEEEENS4_6LayoutINS5_IJSC_SC_SC_EEENS5_IJNSA_ILi0EEESU_SU_EEEEENS5_IJNS4_10UnderscoreESX_SX_EEEEENS4_18SM100_TMA_2SM_LOADENS4_14ComposedLayoutINS4_7SwizzleILi3ELi4ELi3EEENS4_18smem_ptr_flag_bitsILi16EEENSS_INS5_IJNSA_ILi8EEESG_EEENS5_IJSG_SC_EEEEEEEvNS4_8identityES10_S1A_vS1B_EENS_8epilogue10collective18CollectiveEpilogueINS1D_23Sm100TmaWarpSpecializedILi4ELi2ELi16ELb1ELb0EEEJNS5_IJSG_SF_SG_EEENS5_IJNSS_ISG_SC_EENSS_INS5_IJNSA_ILi16EEESB_EEENS5_IJSC_SG_EEEEEEEESI_SJ_SI_SJ_NS1D_6fusion15FusionCallbacksIS1H_NS1P_13LinCombEltActINS1D_6thread4GELUESI_fSI_fLNS_15FloatRoundStyleE2EEES1I_S1O_JEEENS4_5SM1004TMEM4LOAD26SM100_TMEM_LOAD_32dp32b16xENS4_13SM90_TMA_LOADENS11_INS12_ILi1ELi4ELi3EEES15_NSS_INS5_IJS16_S1K_EEENS5_IJS1K_SC_EEEEEEENS4_39AutoVectorizingCopyWithAssumedAlignmentILi128EEENS4_14SM90_TMA_STOREES26_S28_S28_EEEvvEEEEvNT_6ParamsE) ;  /* 0xffffff5c02ec7950 */ /* 0x000fea0003c3ffff */
        .weak           $__internal_1_$__cuda_sm10x_tcgen05_guardrail_trap_phase_invalid_during_alloc
        .type           $__internal_1_$__cuda_sm10x_tcgen05_guardrail_trap_phase_invalid_during_alloc,@function
        .size           $__internal_1_$__cuda_sm10x_tcgen05_guardrail_trap_phase_invalid_during_alloc,($__internal_2_$__cuda_sm10x_tcgen05_guardrail_trap_unallocated_columns_being_dealloced - $__internal_1_$__cuda_sm10x_tcgen05_guardrail_trap_phase_invalid_during_alloc)
$__internal_1_$__cuda_sm10x_tcgen05_guardrail_trap_phase_invalid_during_alloc:
[----:B------:R-:W-:Y:S05]  /*a050*/  BPT.TRAP 0x1 ;  /* 0x000000040000795c */ /* 0x000fea0000300000 */
[----:B------:R-:W-:-:S04]  /*a060*/  MOV R3, 0x0 ;  /* 0x0000000000037802 */ /* 0x000fc80000000f00 */
[----:B------:R-:W-:Y:S05]  /*a070*/  RET.REL.NODEC R2 `(_ZN7cutlass13device_kernelINS_4gemm6kernel13GemmUniversalIN4cute5tupleIJiiiiEEENS1_10collective13CollectiveMmaINS1_35MainloopSm100TmaUmmaWarpSpecializedILi13ELi2ELi4ENS5_IJNS4_1CILi2EEENSA_ILi1EEESC_EEEEENS5_IJNSA_ILi128EEESF_NSA_ILi64EEEEEENS_6half_tENS5_IJlSC_lEEESI_SJ_NS4_8TiledMMAINS4_8MMA_AtomIJNS4_26SM100_MMA_F16BF16_2x1SM_SSISI_SI_fLi128ELi128ELNS4_4UMMA5MajorE0ELSO_0ELNSN_7ScaleInE0ELSP_0EEEEEENS4_6LayoutINS5_IJSC_SC_SC_EEENS5_IJNSA_ILi0EEESU_SU_EEEEENS5_IJNS4_10UnderscoreESX_SX_EEEEENS4_18SM100_TMA_2SM_LOADENS4_14ComposedLayoutINS4_7SwizzleILi3ELi4ELi3EEENS4_18smem_ptr_flag_bitsILi16EEENSS_INS5_IJNSA_ILi8EEESG_EEENS5_IJSG_SC_EEEEEEEvNS4_8identityES10_S1A_vS1B_EENS_8epilogue10collective18CollectiveEpilogueINS1D_23Sm100TmaWarpSpecializedILi4ELi2ELi16ELb1ELb0EEEJNS5_IJSG_SF_SG_EEENS5_IJNSS_ISG_SC_EENSS_INS5_IJNSA_ILi16EEESB_EEENS5_IJSC_SG_EEEEEEEESI_SJ_SI_SJ_NS1D_6fusion15FusionCallbacksIS1H_NS1P_13LinCombEltActINS1D_6thread4GELUESI_fSI_fLNS_15FloatRoundStyleE2EEES1I_S1O_JEEENS4_5SM1004TMEM4LOAD26SM100_TMEM_LOAD_32dp32b16xENS4_13SM90_TMA_LOADENS11_INS12_ILi1ELi4ELi3EEES15_NSS_INS5_IJS16_S1K_EEENS5_IJS1K_SC_EEEEEEENS4_39AutoVectorizingCopyWithAssumedAlignmentILi128EEENS4_14SM90_TMA_STOREES26_S28_S28_EEEvvEEEEvNT_6ParamsE) ;  /* 0xffffff5c02e07950 */ /* 0x000fea0003c3ffff */
        .weak           $__internal_2_$__cuda_sm10x_tcgen05_guardrail_trap_unallocated_columns_being_dealloced
        .type           $__internal_2_$__cuda_sm10x_tcgen05_guardrail_trap_unallocated_columns_being_dealloced,@function
        .size           $__internal_2_$__cuda_sm10x_tcgen05_guardrail_trap_unallocated_columns_being_dealloced,(.L_x_210 - $__internal_2_$__cuda_sm10x_tcgen05_guardrail_trap_unallocated_columns_being_dealloced)
$__internal_2_$__cuda_sm10x_tcgen05_guardrail_trap_unallocated_columns_being_dealloced:
[----:B------:R-:W-:Y:S05]  /*a080*/  BPT.TRAP 0x1 ;  /* 0x000000040000795c */ /* 0x000fea0000300000 */
[----:B------:R-:W-:-:S04]  /*a090*/  HFMA2 R3, -RZ, RZ, 0, 0 ;  /* 0x00000000ff037431 */ /* 0x000fc800000001ff */
[----:B------:R-:W-:Y:S05]  /*a0a0*/  RET.REL.NODEC R2 `(_ZN7cutlass13device_kernelINS_4gemm6kernel13GemmUniversalIN4cute5tupleIJiiiiEEENS1_10collective13CollectiveMmaINS1_35MainloopSm100TmaUmmaWarpSpecializedILi13ELi2ELi4ENS5_IJNS4_1CILi2EEENSA_ILi1EEESC_EEEEENS5_IJNSA_ILi128EEESF_NSA_ILi64EEEEEENS_6half_tENS5_IJlSC_lEEESI_SJ_NS4_8TiledMMAINS4_8MMA_AtomIJNS4_26SM100_MMA_F16BF16_2x1SM_SSISI_SI_fLi128ELi128ELNS4_4UMMA5MajorE0ELSO_0ELNSN_7ScaleInE0ELSP_0EEEEEENS4_6LayoutINS5_IJSC_SC_SC_EEENS5_IJNSA_ILi0EEESU_SU_EEEEENS5_IJNS4_10UnderscoreESX_SX_EEEEENS4_18SM100_TMA_2SM_LOADENS4_14ComposedLayoutINS4_7SwizzleILi3ELi4ELi3EEENS4_18smem_ptr_flag_bitsILi16EEENSS_INS5_IJNSA_ILi8EEESG_EEENS5_IJSG_SC_EEEEEEEvNS4_8identityES10_S1A_vS1B_EENS_8epilogue10collective18CollectiveEpilogueINS1D_23Sm100TmaWarpSpecializedILi4ELi2ELi16ELb1ELb0EEEJNS5_IJSG_SF_SG_EEENS5_IJNSS_ISG_SC_EENSS_INS5_IJNSA_ILi16EEESB_EEENS5_IJSC_SG_EEEEEEEESI_SJ_SI_SJ_NS1D_6fusion15FusionCallbacksIS1H_NS1P_13LinCombEltActINS1D_6thread4GELUESI_fSI_fLNS_15FloatRoundStyleE2EEES1I_S1O_JEEENS4_5SM1004TMEM4LOAD26SM100_TMEM_LOAD_32dp32b16xENS4_13SM90_TMA_LOADENS11_INS12_ILi1ELi4ELi3EEES15_NSS_INS5_IJS16_S1K_EEENS5_IJS1K_SC_EEEEEEENS4_39AutoVectorizingCopyWithAssumedAlignmentILi128EEENS4_14SM90_TMA_STOREES26_S28_S28_EEEvvEEEEvNT_6ParamsE) ;  /* 0xffffff5c02d47950 */ /* 0x000fea0003c3ffff */
.L_x_209:
[----:B------:R-:W-:-:S00]  /*a0b0*/  BRA `(.L_x_209) ;  /* 0xfffffffc00fc7947 */ /* 0x000fc0000383ffff */
[----:B------:R-:W-:-:S00]  /*a0c0*/  NOP ;  /* 0x0000000000007918 */ /* 0x000fc00000000000 */
        /* <DEDUP_REMOVED lines=11> */
.L_x_210:


//--------------------- .nv.global.init           --------------------------
	.section	.nv.global.init,"aw",@progbits
.nv.global.init:
	.type		$str$27,@object
	.size		$str$27,($str$28 - $str$27)
$str$27:
        /*0000*/ 	.byte	0x28, 0x61, 0x64, 0x64, 0x72, 0x65, 0x73, 0x73, 0x20, 0x26, 0x20, 0x6d, 0x61, 0x73, 0x6b, 0x29
        /*0010*/ 	.byte	0x20, 0x3d, 0x3d, 0x20, 0x30, 0x00
	.type		$str$28,@object
	.size		$str$28,($str$26 - $str$28)
$str$28:
        /*0016*/ 	.byte	0x2f, 0x74, 0x6d, 0x70, 0x2f, 0x63, 0x75, 0x74, 0x6c, 0x61, 0x73, 0x73, 0x5f, 0x73, 0x77, 0x65
        /*0026*/ 	.byte	0x65, 0x70, 0x5f, 0x73, 0x72, 0x63, 0x2f, 0x69, 0x6e, 0x63, 0x6c, 0x75, 0x64, 0x65, 0x2f, 0x63
        /*0036*/ 	.byte	0x75, 0x74, 0x65, 0x2f, 0x70, 0x6f, 0x69, 0x6e, 0x74, 0x65, 0x72, 0x5f, 0x66, 0x6c, 0x61, 0x67
        /*0046*/ 	.byte	0x67, 0x65, 0x64, 0x2e, 0x68, 0x70, 0x70, 0x00
	.type		$str$26,@object
	.size		$str$26,($str$25 - $str$26)
$str$26:
        /*004e*/ 	.byte	0x2f, 0x74, 0x6d, 0x70, 0x2f, 0x63, 0x75, 0x74, 0x6c, 0x61, 0x73, 0x73, 0x5f, 0x73, 0x77, 0x65
        /*005e*/ 	.byte	0x65, 0x70, 0x5f, 0x73, 0x72, 0x63, 0x2f, 0x69, 0x6e, 0x63, 0x6c, 0x75, 0x64, 0x65, 0x2f, 0x63
        /*006e*/ 	.byte	0x75, 0x74, 0x65, 0x2f, 0x61, 0x74, 0x6f, 0x6d, 0x2f, 0x63, 0x6f, 0x70, 0x79, 0x5f, 0x74, 0x72
        /*007e*/ 	.byte	0x61, 0x69, 0x74, 0x73, 0x5f, 0x73, 0x6d, 0x31, 0x30, 0x30, 0x2e, 0x68, 0x70, 0x70, 0x00
	.type		$str$25,@object
	.size		$str$25,(__unnamed_1 - $str$25)
$str$25:
        /*008d*/ 	.byte	0x28, 0x28, 0x75, 0x69, 0x6e, 0x74, 0x33, 0x32, 0x5f, 0x74, 0x28, 0x74, 0x68, 0x72, 0x65, 0x61
        /*009d*/ 	.byte	0x64, 0x49, 0x64, 0x78, 0x2e, 0x78, 0x29, 0x20, 0x2f, 0x20, 0x33, 0x32, 0x29, 0x20, 0x25, 0x20
        /*00ad*/ 	.byte	0x34, 0x29, 0x20, 0x3d, 0x3d, 0x20, 0x28, 0x28, 0x28, 0x74, 0x6d, 0x65, 0x6d, 0x5f, 0x61, 0x64
        /*00bd*/ 	.byte	0x64, 0x72, 0x20, 0x3e, 0x3e, 0x20, 0x31, 0x36, 0x29, 0x20, 0x2f, 0x20, 0x33, 0x32, 0x29, 0x20
        /*00cd*/ 	.byte	0x25, 0x20, 0x34, 0x29, 0x00
	.type		__unnamed_1,@object
	.size		__unnamed_1,(__unnamed_2 - __unnamed_1)
__unnamed_1:
        /*00d2*/ 	.byte	0x61, 0x75, 0x74, 0x6f, 0x20, 0x63, 0x75, 0x74, 0x65, 0x3a, 0x3a, 0x61, 0x73, 0x5f, 0x70, 0x6f
        /* <DEDUP_REMOVED lines=24> */
        /*0262*/ 	.byte	0x34, 0x38, 0x3e, 0x3e, 0x3e, 0x3e, 0x5d, 0x00
	.type		__unnamed_2,@object
	.size		__unnamed_2,(.L_2 - __unnamed_2)
__unnamed_2:
        /* <DEDUP_REMOVED lines=40> */
        /*04ea*/ 	.byte	0x3a, 0x3a, 0x43, 0x3c, 0x30, 0x3e, 0x3e, 0x3e, 0x3e, 0x5d, 0x00
.L_2:


//--------------------- .nv.shared._ZN7cutlass13device_kernelINS_4gemm6kernel13GemmUniversalIN4cute5tupleIJiiiiEEENS1_10collective13CollectiveMmaINS1_35MainloopSm100TmaUmmaWarpSpecializedILi13ELi2ELi4ENS5_IJNS4_1CILi2EEENSA_ILi1EEESC_EEEEENS5_IJNSA_ILi128EEESF_NSA_ILi64EEEEEENS_6half_tENS5_IJlSC_lEEESI_SJ_NS4_8TiledMMAINS4_8MMA_AtomIJNS4_26SM100_MMA_F16BF16_2x1SM_SSISI_SI_fLi128ELi128ELNS4_4UMMA5MajorE0ELSO_0ELNSN_7ScaleInE0ELSP_0EEEEEENS4_6LayoutINS5_IJSC_SC_SC_EEENS5_IJNSA_ILi0EEESU_SU_EEEEENS5_IJNS4_10UnderscoreESX_SX_EEEEENS4_18SM100_TMA_2SM_LOADENS4_14ComposedLayoutINS4_7SwizzleILi3ELi4ELi3EEENS4_18smem_ptr_flag_bitsILi16EEENSS_INS5_IJNSA_ILi8EEESG_EEENS5_IJSG_SC_EEEEEEEvNS4_8identityES10_S1A_vS1B_EENS_8epilogue10collective18CollectiveEpilogueINS1D_23Sm100TmaWarpSpecializedILi4ELi2ELi16ELb1ELb0EEEJNS5_IJSG_SF_SG_EEENS5_IJNSS_ISG_SC_EENSS_INS5_IJNSA_ILi16EEESB_EEENS5_IJSC_SG_EEEEEEEESI_SJ_SI_SJ_NS1D_6fusion15FusionCallbacksIS1H_NS1P_13LinCombEltActINS1D_6thread4GELUESI_fSI_fLNS_15FloatRoundStyleE2EEES1I_S1O_JEEENS4_5SM1004TMEM4LOAD26SM100_TMEM_LOAD_32dp32b16xENS4_13SM90_TMA_LOADENS11_INS12_ILi1ELi4ELi3EEES15_NSS_INS5_IJS16_S1K_EEENS5_IJS1K_SC_EEEEEEENS4_39AutoVectorizingCopyWithAssumedAlignmentILi128EEENS4_14SM90_TMA_STOREES26_S28_S28_EEEvvEEEEvNT_6ParamsE --------------------------
	.section	.nv.shared._ZN7cutlass13device_kernelINS_4gemm6kernel13GemmUniversalIN4cute5tupleIJiiiiEEENS1_10collective13CollectiveMmaINS1_35MainloopSm100TmaUmmaWarpSpecializedILi13ELi2ELi4ENS5_IJNS4_1CILi2EEENSA_ILi1EEESC_EEEEENS5_IJNSA_ILi128EEESF_NSA_ILi64EEEEEENS_6half_tENS5_IJlSC_lEEESI_SJ_NS4_8TiledMMAINS4_8MMA_AtomIJNS4_26SM100_MMA_F16BF16_2x1SM_SSISI_SI_fLi128ELi128ELNS4_4UMMA5MajorE0ELSO_0ELNSN_7ScaleInE0ELSP_0EEEEEENS4_6LayoutINS5_IJSC_SC_SC_EEENS5_IJNSA_ILi0EEESU_SU_EEEEENS5_IJNS4_10UnderscoreESX_SX_EEEEENS4_18SM100_TMA_2SM_LOADENS4_14ComposedLayoutINS4_7SwizzleILi3ELi4ELi3EEENS4_18smem_ptr_flag_bitsILi16EEENSS_INS5_IJNSA_ILi8EEESG_EEENS5_IJSG_SC_EEEEEEEvNS4_8identityES10_S1A_vS1B_EENS_8epilogue10collective18CollectiveEpilogueINS1D_23Sm100TmaWarpSpecializedILi4ELi2ELi16ELb1ELb0EEEJNS5_IJSG_SF_SG_EEENS5_IJNSS_ISG_SC_EENSS_INS5_IJNSA_ILi16EEESB_EEENS5_IJSC_SG_EEEEEEEESI_SJ_SI_SJ_NS1D_6fusion15FusionCallbacksIS1H_NS1P_13LinCombEltActINS1D_6thread4GELUESI_fSI_fLNS_15FloatRoundStyleE2EEES1I_S1O_JEEENS4_5SM1004TMEM4LOAD26SM100_TMEM_LOAD_32dp32b16xENS4_13SM90_TMA_LOADENS11_INS12_ILi1ELi4ELi3EEES15_NSS_INS5_IJS16_S1K_EEENS5_IJS1K_SC_EEEEEEENS4_39AutoVectorizingCopyWithAssumedAlignmentILi128EEENS4_14SM90_TMA_STOREES26_S28_S28_EEEvvEEEEvNT_6ParamsE,"aw",@nobits
	.sectionflags	@""
	.align	16
	.zero		1024


//--------------------- .nv.shared.reserved.0     --------------------------
	.section	.nv.shared.reserved.0,"aw",@nobits
	.weak		__nv_reservedSMEM_offset_0_alias
	.size		__nv_reservedSMEM_offset_0_alias, 0, 64
	.other		__nv_reservedSMEM_offset_0_alias,@"STO_CUDA_RESERVED_SHARED STV_DEFAULT"
__nv_reservedSMEM_offset_0_alias:
	.zero		0
.nv.shared.reserved.0:
	.zero		64
	.weak		__nv_reservedSMEM_tcgen05_partition
	.type		__nv_reservedSMEM_tcgen05_partition,@object
	.size		__nv_reservedSMEM_tcgen05_partition,(.L_0 - __nv_reservedSMEM_tcgen05_partition)
__nv_reservedSMEM_tcgen05_partition:
	.zero		32
.L_0:


//--------------------- .nv.global                --------------------------
	.section	.nv.global,"aw",@nobits
.nv.global:
	.type		_ZN39_INTERNAL_f2785451_4_k_cu_45885d38_29734cute1_E,@object
	.size		_ZN39_INTERNAL_f2785451_4_k_cu_45885d38_29734cute1_E,(_ZN39_INTERNAL_f2785451_4_k_cu_45885d38_29734cuda3std3__45__cpo6cbeginE - _ZN39_INTERNAL_f2785451_4_k_cu_45885d38_29734cute1_E)
_ZN39_INTERNAL_f2785451_4_k_cu_45885d38_29734cute1_E:
	.zero		1
	.type		_ZN39_INTERNAL_f2785451_4_k_cu_45885d38_29734cuda3std3__45__cpo6cbeginE,@object
	.size		_ZN39_INTERNAL_f2785451_4_k_cu_45885d38_29734cuda3std3__45__cpo6cbeginE,(_ZN39_INTERNAL_f2785451_4_k_cu_45885d38_29734cuda3std3__48in_placeE - _ZN39_INTERNAL_f2785451_4_k_cu_45885d38_29734cuda3std3__45__cpo6cbeginE)
_ZN39_INTERNAL_f2785451_4_k_cu_45885d38_29734cuda3std3__45__cpo6cbeginE:
	.zero		1
	.type		_ZN39_INTERNAL_f2785451_4_k_cu_45885d38_29734cuda3std3__48in_placeE,@object
	.size		_ZN39_INTERNAL_f2785451_4_k_cu_45885d38_29734cuda3std3__48in_placeE,(_ZN39_INTERNAL_f2785451_4_k_cu_45885d38_29734cuda3std6ranges3__45__cpo9iter_moveE - _ZN39_INTERNAL_f2785451_4_k_cu_45885d38_29734cuda3std3__48in_placeE)
_ZN39_INTERNAL_f2785451_4_k_cu_45885d38_29734cuda3std3__48in_placeE:
	.zero		1
	.type		_ZN39_INTERNAL_f2785451_4_k_cu_45885d38_29734cuda3std6ranges3__45__cpo9iter_moveE,@object
	.size		_ZN39_INTERNAL_f2785451_4_k_cu_45885d38_29734cuda3std6ranges3__45__cpo9iter_moveE,(_ZN39_INTERNAL_f2785451_4_k_cu_45885d38_29734cuda3std3__45__cpo5beginE - _ZN39_INTERNAL_f2785451_4_k_cu_45885d38_29734cuda3std6ranges3__45__cpo9iter_moveE)
_ZN39_INTERNAL_f2785451_4_k_cu_45885d38_29734cuda3std6ranges3__45__cpo9iter_moveE:
	.zero		1
	.type		_ZN39_INTERNAL_f2785451_4_k_cu_45885d38_29734cuda3std3__45__cpo5beginE,@object
	.size		_ZN39_INTERNAL_f2785451_4_k_cu_45885d38_29734cuda3std3__45__cpo5beginE,(_ZN39_INTERNAL_f2785451_4_k_cu_45885d38_29734cuda3std3__441_GLOBAL__N__f2785451_4_k_cu_45885d38_29736ignoreE - _ZN39_INTERNAL_f2785451_4_k_cu_45885d38_29734cuda3std3__45__cpo5beginE)
_ZN39_INTERNAL_f2785451_4_k_cu_45885d38_29734cuda3std3__45__cpo5beginE:
	.zero		1
	.type		_ZN39_INTERNAL_f2785451_4_k_cu_45885d38_29734cuda3std3__441_GLOBAL__N__f2785451_4_k_cu_45885d38_29736ignoreE,@object
	.size		_ZN39_INTERNAL_f2785451_4_k_cu_45885d38_29734cuda3std3__441_GLOBAL__N__f2785451_4_k_cu_45885d38_29736ignoreE,(_ZN39_INTERNAL_f2785451_4_k_cu_45885d38_29734cute7productE - _ZN39_INTERNAL_f2785451_4_k_cu_45885d38_29734cuda3std3__441_GLOBAL__N__f2785451_4_k_cu_45885d38_29736ignoreE)
_ZN39_INTERNAL_f2785451_4_k_cu_45885d38_29734cuda3std3__441_GLOBAL__N__f2785451_4_k_cu_45885d38_29736ignoreE:
	.zero		1
	.type		_ZN39_INTERNAL_f2785451_4_k_cu_45885d38_29734cute7productE,@object
	.size		_ZN39_INTERNAL_f2785451_4_k_cu_45885d38_29734cute7productE,(_ZN39_INTERNAL_f2785451_4_k_cu_45885d38_29734cuda3std3__45__cpo3endE - _ZN39_INTERNAL_f2785451_4_k_cu_45885d38_29734cute7productE)
_ZN39_INTERNAL_f2785451_4_k_cu_45885d38_29734cute7productE:
	.zero		1
	.type		_ZN39_INTERNAL_f2785451_4_k_cu_45885d38_29734cuda3std3__45__cpo3endE,@object
	.size		_ZN39_INTERNAL_f2785451_4_k_cu_45885d38_29734cuda3std3__45__cpo3endE,(_ZN39_INTERNAL_f2785451_4_k_cu_45885d38_29734cuda3std3__419piecewise_constructE - _ZN39_INTERNAL_f2785451_4_k_cu_45885d38_29734cuda3std3__45__cpo3endE)
_ZN39_INTERNAL_f2785451_4_k_cu_45885d38_29734cuda3std3__45__cpo3endE:
	.zero		1
	.type		_ZN39_INTERNAL_f2785451_4_k_cu_45885d38_29734cuda3std3__419piecewise_constructE,@object
	.size		_ZN39_INTERNAL_f2785451_4_k_cu_45885d38_29734cuda3std3__419piecewise_constructE,(_ZN39_INTERNAL_f2785451_4_k_cu_45885d38_29734cuda3std3__45__cpo4cendE - _ZN39_INTERNAL_f2785451_4_k_cu_45885d38_29734cuda3std3__419piecewise_constructE)
_ZN39_INTERNAL_f2785451_4_k_cu_45885d38_29734cuda3std3__419piecewise_constructE:
	.zero		1
	.type		_ZN39_INTERNAL_f2785451_4_k_cu_45885d38_29734cuda3std3__45__cpo4cendE,@object
	.size		_ZN39_INTERNAL_f2785451_4_k_cu_45885d38_29734cuda3std3__45__cpo4cendE,(_ZN39_INTERNAL_f2785451_4_k_cu_45885d38_29734cuda3std6ranges3__45__cpo4swapE - _ZN39_INTERNAL_f2785451_4_k_cu_45885d38_29734cuda3std3__45__cpo4cendE)
_ZN39_INTERNAL_f2785451_4_k_cu_45885d38_29734cuda3std3__45__cpo4cendE:
	.zero		1
	.type		_ZN39_INTERNAL_f2785451_4_k_cu_45885d38_29734cuda3std6ranges3__45__cpo4swapE,@object
	.size		_ZN39_INTERNAL_f2785451_4_k_cu_45885d38_29734cuda3std6ranges3__45__cpo4swapE,(.L_10 - _ZN39_INTERNAL_f2785451_4_k_cu_45885d38_29734cuda3std6ranges3__45__cpo4swapE)
_ZN39_INTERNAL_f2785451_4_k_cu_45885d38_29734cuda3std6ranges3__45__cpo4swapE:
	.zero		1
.L_10:


//--------------------- .nv.constant0._ZN7cutlass13device_kernelINS_4gemm6kernel13GemmUniversalIN4cute5tupleIJiiiiEEENS1_10collective13CollectiveMmaINS1_35MainloopSm100TmaUmmaWarpSpecializedILi13ELi2ELi4ENS5_IJNS4_1CILi2EEENSA_ILi1EEESC_EEEEENS5_IJNSA_ILi128EEESF_NSA_ILi64EEEEEENS_6half_tENS5_IJlSC_lEEESI_SJ_NS4_8TiledMMAINS4_8MMA_AtomIJNS4_26SM100_MMA_F16BF16_2x1SM_SSISI_SI_fLi128ELi128ELNS4_4UMMA5MajorE0ELSO_0ELNSN_7ScaleInE0ELSP_0EEEEEENS4_6LayoutINS5_IJSC_SC_SC_EEENS5_IJNSA_ILi0EEESU_SU_EEEEENS5_IJNS4_10UnderscoreESX_SX_EEEEENS4_18SM100_TMA_2SM_LOADENS4_14ComposedLayoutINS4_7SwizzleILi3ELi4ELi3EEENS4_18smem_ptr_flag_bitsILi16EEENSS_INS5_IJNSA_ILi8EEESG_EEENS5_IJSG_SC_EEEEEEEvNS4_8identityES10_S1A_vS1B_EENS_8epilogue10collective18CollectiveEpilogueINS1D_23Sm100TmaWarpSpecializedILi4ELi2ELi16ELb1ELb0EEEJNS5_IJSG_SF_SG_EEENS5_IJNSS_ISG_SC_EENSS_INS5_IJNSA_ILi16EEESB_EEENS5_IJSC_SG_EEEEEEEESI_SJ_SI_SJ_NS1D_6fusion15FusionCallbacksIS1H_NS1P_13LinCombEltActINS1D_6thread4GELUESI_fSI_fLNS_15FloatRoundStyleE2EEES1I_S1O_JEEENS4_5SM1004TMEM4LOAD26SM100_TMEM_LOAD_32dp32b16xENS4_13SM90_TMA_LOADENS11_INS12_ILi1ELi4ELi3EEES15_NSS_INS5_IJS16_S1K_EEENS5_IJS1K_SC_EEEEEEENS4_39AutoVectorizingCopyWithAssumedAlignmentILi128EEENS4_14SM90_TMA_STOREES26_S28_S28_EEEvvEEEEvNT_6ParamsE --------------------------
	.section	.nv.constant0._ZN7cutlass13device_kernelINS_4gemm6kernel13GemmUniversalIN4cute5tupleIJiiiiEEENS1_10collective13CollectiveMmaINS1_35MainloopSm100TmaUmmaWarpSpecializedILi13ELi2ELi4ENS5_IJNS4_1CILi2EEENSA_ILi1EEESC_EEEEENS5_IJNSA_ILi128EEESF_NSA_ILi64EEEEEENS_6half_tENS5_IJlSC_lEEESI_SJ_NS4_8TiledMMAINS4_8MMA_AtomIJNS4_26SM100_MMA_F16BF16_2x1SM_SSISI_SI_fLi128ELi128ELNS4_4UMMA5MajorE0ELSO_0ELNSN_7ScaleInE0ELSP_0EEEEEENS4_6LayoutINS5_IJSC_SC_SC_EEENS5_IJNSA_ILi0EEESU_SU_EEEEENS5_IJNS4_10UnderscoreESX_SX_EEEEENS4_18SM100_TMA_2SM_LOADENS4_14ComposedLayoutINS4_7SwizzleILi3ELi4ELi3EEENS4_18smem_ptr_flag_bitsILi16EEENSS_INS5_IJNSA_ILi8EEESG_EEENS5_IJSG_SC_EEEEEEEvNS4_8identityES10_S1A_vS1B_EENS_8epilogue10collective18CollectiveEpilogueINS1D_23Sm100TmaWarpSpecializedILi4ELi2ELi16ELb1ELb0EEEJNS5_IJSG_SF_SG_EEENS5_IJNSS_ISG_SC_EENSS_INS5_IJNSA_ILi16EEESB_EEENS5_IJSC_SG_EEEEEEEESI_SJ_SI_SJ_NS1D_6fusion15FusionCallbacksIS1H_NS1P_13LinCombEltActINS1D_6thread4GELUESI_fSI_fLNS_15FloatRoundStyleE2EEES1I_S1O_JEEENS4_5SM1004TMEM4LOAD26SM100_TMEM_LOAD_32dp32b16xENS4_13SM90_TMA_LOADENS11_INS12_ILi1ELi4ELi3EEES15_NSS_INS5_IJS16_S1K_EEENS5_IJS1K_SC_EEEEEEENS4_39AutoVectorizingCopyWithAssumedAlignmentILi128EEENS4_14SM90_TMA_STOREES26_S28_S28_EEEvvEEEEvNT_6ParamsE,"a",@progbits
	.sectionflags	@""
	.align	4
.nv.constant0._ZN7cutlass13device_kernelINS_4gemm6kernel13GemmUniversalIN4cute5tupleIJiiiiEEENS1_10collective13CollectiveMmaINS1_35MainloopSm100TmaUmmaWarpSpecializedILi13ELi2ELi4ENS5_IJNS4_1CILi2EEENSA_ILi1EEESC_EEEEENS5_IJNSA_ILi128EEESF_NSA_ILi64EEEEEENS_6half_tENS5_IJlSC_lEEESI_SJ_NS4_8TiledMMAINS4_8MMA_AtomIJNS4_26SM100_MMA_F16BF16_2x1SM_SSISI_SI_fLi128ELi128ELNS4_4UMMA5MajorE0ELSO_0ELNSN_7ScaleInE0ELSP_0EEEEEENS4_6LayoutINS5_IJSC_SC_SC_EEENS5_IJNSA_ILi0EEESU_SU_EEEEENS5_IJNS4_10UnderscoreESX_SX_EEEEENS4_18SM100_TMA_2SM_LOADENS4_14ComposedLayoutINS4_7SwizzleILi3ELi4ELi3EEENS4_18smem_ptr_flag_bitsILi16EEENSS_INS5_IJNSA_ILi8EEESG_EEENS5_IJSG_SC_EEEEEEEvNS4_8identityES10_S1A_vS1B_EENS_8epilogue10collective18CollectiveEpilogueINS1D_23Sm100TmaWarpSpecializedILi4ELi2ELi16ELb1ELb0EEEJNS5_IJSG_SF_SG_EEENS5_IJNSS_ISG_SC_EENSS_INS5_IJNSA_ILi16EEESB_EEENS5_IJSC_SG_EEEEEEEESI_SJ_SI_SJ_NS1D_6fusion15FusionCallbacksIS1H_NS1P_13LinCombEltActINS1D_6thread4GELUESI_fSI_fLNS_15FloatRoundStyleE2EEES1I_S1O_JEEENS4_5SM1004TMEM4LOAD26SM100_TMEM_LOAD_32dp32b16xENS4_13SM90_TMA_LOADENS11_INS12_ILi1ELi4ELi3EEES15_NSS_INS5_IJS16_S1K_EEENS5_IJS1K_SC_EEEEEEENS4_39AutoVectorizingCopyWithAssumedAlignmentILi128EEENS4_14SM90_TMA_STOREES26_S28_S28_EEEvvEEEEvNT_6ParamsE:
	.zero		2944


//--------------------- SYMBOLS --------------------------

	.type		.nv.reservedSmem.offset0,@object
	.size		.nv.reservedSmem.offset0,0x4
	.type		.nv.reservedSmem.cap,@object
	.size		.nv.reservedSmem.cap,0x4
	.type		__assertfail,@function
